//
// Generated by NVIDIA NVVM Compiler
//
// Compiler Build ID: CL-36424714
// Cuda compilation tools, release 13.0, V13.0.88
// Based on NVVM 20.0.0
//

.version 9.0
.target sm_100
.address_size 64

	// .globl	_Z6kernelPiPfS_S_S_S_S_S_S0_S0_S0_S_S_S_S_
// _ZZ6kernelPiPfS_S_S_S_S_S_S0_S0_S0_S_S_S_S_E4temp has been demoted
// _ZZ6kernelPiPfS_S_S_S_S_S_S0_S0_S0_S_S_S_S_E4temp_0 has been demoted

.visible .entry _Z6kernelPiPfS_S_S_S_S_S_S0_S0_S0_S_S_S_S_(
	.param .u64 .ptr .align 1 _Z6kernelPiPfS_S_S_S_S_S_S0_S0_S0_S_S_S_S__param_0,
	.param .u64 .ptr .align 1 _Z6kernelPiPfS_S_S_S_S_S_S0_S0_S0_S_S_S_S__param_1,
	.param .u64 .ptr .align 1 _Z6kernelPiPfS_S_S_S_S_S_S0_S0_S0_S_S_S_S__param_2,
	.param .u64 .ptr .align 1 _Z6kernelPiPfS_S_S_S_S_S_S0_S0_S0_S_S_S_S__param_3,
	.param .u64 .ptr .align 1 _Z6kernelPiPfS_S_S_S_S_S_S0_S0_S0_S_S_S_S__param_4,
	.param .u64 .ptr .align 1 _Z6kernelPiPfS_S_S_S_S_S_S0_S0_S0_S_S_S_S__param_5,
	.param .u64 .ptr .align 1 _Z6kernelPiPfS_S_S_S_S_S_S0_S0_S0_S_S_S_S__param_6,
	.param .u64 .ptr .align 1 _Z6kernelPiPfS_S_S_S_S_S_S0_S0_S0_S_S_S_S__param_7,
	.param .u64 .ptr .align 1 _Z6kernelPiPfS_S_S_S_S_S_S0_S0_S0_S_S_S_S__param_8,
	.param .u64 .ptr .align 1 _Z6kernelPiPfS_S_S_S_S_S_S0_S0_S0_S_S_S_S__param_9,
	.param .u64 .ptr .align 1 _Z6kernelPiPfS_S_S_S_S_S_S0_S0_S0_S_S_S_S__param_10,
	.param .u64 .ptr .align 1 _Z6kernelPiPfS_S_S_S_S_S_S0_S0_S0_S_S_S_S__param_11,
	.param .u64 .ptr .align 1 _Z6kernelPiPfS_S_S_S_S_S_S0_S0_S0_S_S_S_S__param_12,
	.param .u64 .ptr .align 1 _Z6kernelPiPfS_S_S_S_S_S_S0_S0_S0_S_S_S_S__param_13,
	.param .u64 .ptr .align 1 _Z6kernelPiPfS_S_S_S_S_S_S0_S0_S0_S_S_S_S__param_14
)
{
	.reg .pred 	%p<47>;
	.reg .b32 	%r<193>;
	.reg .b32 	%f<54>;
	.reg .b64 	%rd<166>;
	// demoted variable
	.shared .align 4 .b8 _ZZ6kernelPiPfS_S_S_S_S_S_S0_S0_S0_S_S_S_S_E4temp[400];
	// demoted variable
	.shared .align 4 .b8 _ZZ6kernelPiPfS_S_S_S_S_S_S0_S0_S0_S_S_S_S_E4temp_0[4000];
	ld.param.u64 	%rd25, [_Z6kernelPiPfS_S_S_S_S_S_S0_S0_S0_S_S_S_S__param_0];
	ld.param.u64 	%rd20, [_Z6kernelPiPfS_S_S_S_S_S_S0_S0_S0_S_S_S_S__param_1];
	ld.param.u64 	%rd21, [_Z6kernelPiPfS_S_S_S_S_S_S0_S0_S0_S_S_S_S__param_2];
	ld.param.u64 	%rd26, [_Z6kernelPiPfS_S_S_S_S_S_S0_S0_S0_S_S_S_S__param_3];
	ld.param.u64 	%rd23, [_Z6kernelPiPfS_S_S_S_S_S_S0_S0_S0_S_S_S_S__param_5];
	ld.param.u64 	%rd27, [_Z6kernelPiPfS_S_S_S_S_S_S0_S0_S0_S_S_S_S__param_6];
	ld.param.u64 	%rd28, [_Z6kernelPiPfS_S_S_S_S_S_S0_S0_S0_S_S_S_S__param_8];
	ld.param.u64 	%rd29, [_Z6kernelPiPfS_S_S_S_S_S_S0_S0_S0_S_S_S_S__param_9];
	ld.param.u64 	%rd30, [_Z6kernelPiPfS_S_S_S_S_S_S0_S0_S0_S_S_S_S__param_10];
	ld.param.u64 	%rd31, [_Z6kernelPiPfS_S_S_S_S_S_S0_S0_S0_S_S_S_S__param_11];
	ld.param.u64 	%rd32, [_Z6kernelPiPfS_S_S_S_S_S_S0_S0_S0_S_S_S_S__param_12];
	ld.param.u64 	%rd33, [_Z6kernelPiPfS_S_S_S_S_S_S0_S0_S0_S_S_S_S__param_13];
	ld.param.u64 	%rd34, [_Z6kernelPiPfS_S_S_S_S_S_S0_S0_S0_S_S_S_S__param_14];
	cvta.to.global.u64 	%rd1, %rd28;
	cvta.to.global.u64 	%rd2, %rd23;
	cvta.to.global.u64 	%rd3, %rd21;
	cvta.to.global.u64 	%rd4, %rd27;
	cvta.to.global.u64 	%rd5, %rd26;
	cvta.to.global.u64 	%rd6, %rd34;
	cvta.to.global.u64 	%rd7, %rd30;
	cvta.to.global.u64 	%rd8, %rd20;
	cvta.to.global.u64 	%rd9, %rd29;
	cvta.to.global.u64 	%rd10, %rd33;
	cvta.to.global.u64 	%rd11, %rd31;
	cvta.to.global.u64 	%rd12, %rd32;
	cvta.to.global.u64 	%rd35, %rd25;
	ld.global.u32 	%r58, [%rd35];
	setp.eq.s32 	%p1, %r58, 51;
	@%p1 bra 	$L__BB0_29;
	setp.ne.s32 	%p2, %r58, 50;
	@%p2 bra 	$L__BB0_61;
	mov.u32 	%r1, %ctaid.x;
	mov.u32 	%r142, %ntid.x;
	mov.u32 	%r2, %tid.x;
	mad.lo.s32 	%r3, %r1, %r142, %r2;
	mov.u32 	%r4, %ctaid.y;
	mov.u32 	%r143, %ntid.y;
	mov.u32 	%r5, %tid.y;
	mad.lo.s32 	%r6, %r4, %r143, %r5;
	ld.global.u32 	%r7, [%rd12];
	setp.gt.s32 	%p29, %r6, %r7;
	@%p29 bra 	$L__BB0_61;
	ld.global.u32 	%r8, [%rd11];
	setp.gt.s32 	%p30, %r3, %r8;
	@%p30 bra 	$L__BB0_61;
	mul.lo.s32 	%r9, %r7, %r6;
	add.s32 	%r144, %r9, %r3;
	mul.wide.s32 	%rd103, %r144, 4;
	add.s64 	%rd104, %rd9, %rd103;
	ld.global.f32 	%f33, [%rd104];
	mov.u32 	%r145, _ZZ6kernelPiPfS_S_S_S_S_S_S0_S0_S0_S_S_S_S_E4temp;
	mad.lo.s32 	%r10, %r5, 40, %r145;
	add.s32 	%r11, %r10, 40;
	shl.b32 	%r146, %r2, 2;
	add.s32 	%r12, %r11, %r146;
	st.shared.f32 	[%r12+4], %f33;
	shr.s32 	%r147, %r8, 31;
	shr.u32 	%r148, %r147, 29;
	add.s32 	%r149, %r8, %r148;
	shr.s32 	%r150, %r149, 3;
	setp.eq.s32 	%p31, %r1, %r150;
	and.b32  	%r151, %r149, -8;
	sub.s32 	%r152, %r8, %r151;
	selp.b32 	%r13, %r152, 8, %p31;
	shr.u32 	%r153, %r7, 3;
	setp.eq.s32 	%p32, %r4, %r153;
	and.b32  	%r154, %r7, 7;
	selp.b32 	%r14, %r154, 8, %p32;
	setp.ne.s32 	%p33, %r2, 0;
	@%p33 bra 	$L__BB0_11;
	setp.gt.s32 	%p34, %r3, 0;
	@%p34 bra 	$L__BB0_7;
	cvt.u64.u32 	%rd110, %r9;
	cvt.s64.s32 	%rd111, %r3;
	add.s64 	%rd112, %rd110, %rd111;
	shl.b64 	%rd113, %rd112, 2;
	add.s64 	%rd114, %rd9, %rd113;
	ld.global.f32 	%f52, [%rd114];
	bra.uni 	$L__BB0_8;
$L__BB0_7:
	cvt.u64.u32 	%rd105, %r9;
	cvt.u64.u32 	%rd106, %r3;
	add.s64 	%rd107, %rd105, %rd106;
	shl.b64 	%rd108, %rd107, 2;
	add.s64 	%rd109, %rd9, %rd108;
	ld.global.f32 	%f52, [%rd109+-4];
$L__BB0_8:
	st.shared.f32 	[%r11], %f52;
	sub.s32 	%r155, %r8, %r13;
	setp.lt.s32 	%p35, %r3, %r155;
	@%p35 bra 	$L__BB0_10;
	cvt.u64.u32 	%rd115, %r9;
	cvt.s64.s32 	%rd116, %r3;
	cvt.s64.s32 	%rd117, %r13;
	add.s64 	%rd118, %rd117, %rd116;
	add.s64 	%rd119, %rd118, %rd115;
	shl.b64 	%rd120, %rd119, 2;
	add.s64 	%rd121, %rd9, %rd120;
	ld.global.f32 	%f34, [%rd121+-4];
	shl.b32 	%r156, %r13, 2;
	add.s32 	%r157, %r12, %r156;
	st.shared.f32 	[%r157+4], %f34;
	bra.uni 	$L__BB0_11;
$L__BB0_10:
	cvt.u64.u32 	%rd122, %r9;
	cvt.s64.s32 	%rd123, %r3;
	cvt.s64.s32 	%rd124, %r13;
	add.s64 	%rd125, %rd124, %rd123;
	add.s64 	%rd126, %rd125, %rd122;
	shl.b64 	%rd127, %rd126, 2;
	add.s64 	%rd128, %rd9, %rd127;
	ld.global.f32 	%f35, [%rd128];
	shl.b32 	%r158, %r13, 2;
	add.s32 	%r159, %r12, %r158;
	st.shared.f32 	[%r159+4], %f35;
$L__BB0_11:
	setp.ne.s32 	%p36, %r5, 0;
	@%p36 bra 	$L__BB0_18;
	setp.ne.s32 	%p37, %r6, 0;
	@%p37 bra 	$L__BB0_14;
	cvt.s64.s32 	%rd165, %r3;
	bra.uni 	$L__BB0_15;
$L__BB0_14:
	sub.s32 	%r160, %r9, %r7;
	cvt.u64.u32 	%rd129, %r160;
	cvt.s64.s32 	%rd130, %r3;
	add.s64 	%rd165, %rd129, %rd130;
$L__BB0_15:
	shl.b64 	%rd131, %rd165, 2;
	add.s64 	%rd132, %rd9, %rd131;
	ld.global.f32 	%f36, [%rd132];
	shl.b32 	%r161, %r2, 2;
	mov.u32 	%r162, _ZZ6kernelPiPfS_S_S_S_S_S_S0_S0_S0_S_S_S_S_E4temp;
	add.s32 	%r163, %r162, %r161;
	st.shared.f32 	[%r163+4], %f36;
	sub.s32 	%r164, %r7, %r14;
	setp.lt.s32 	%p38, %r6, %r164;
	@%p38 bra 	$L__BB0_17;
	add.s32 	%r165, %r6, %r14;
	add.s32 	%r166, %r165, -1;
	mul.lo.s32 	%r167, %r7, %r166;
	cvt.s64.s32 	%rd133, %r167;
	cvt.s64.s32 	%rd134, %r3;
	add.s64 	%rd135, %rd133, %rd134;
	shl.b64 	%rd136, %rd135, 2;
	add.s64 	%rd137, %rd9, %rd136;
	ld.global.f32 	%f37, [%rd137];
	mad.lo.s32 	%r168, %r14, 40, %r10;
	add.s32 	%r170, %r168, %r161;
	st.shared.f32 	[%r170+44], %f37;
	bra.uni 	$L__BB0_18;
$L__BB0_17:
	add.s32 	%r171, %r14, %r6;
	mul.lo.s32 	%r172, %r7, %r171;
	cvt.u64.u32 	%rd138, %r172;
	cvt.s64.s32 	%rd139, %r3;
	add.s64 	%rd140, %rd138, %rd139;
	shl.b64 	%rd141, %rd140, 2;
	add.s64 	%rd142, %rd9, %rd141;
	ld.global.f32 	%f38, [%rd142];
	mad.lo.s32 	%r173, %r14, 40, %r10;
	add.s32 	%r175, %r173, %r161;
	st.shared.f32 	[%r175+44], %f38;
$L__BB0_18:
	bar.sync 	0;
	ld.global.u32 	%r15, [%rd12];
	setp.ge.s32 	%p39, %r6, %r15;
	@%p39 bra 	$L__BB0_61;
	ld.global.u32 	%r176, [%rd11];
	setp.ge.s32 	%p40, %r3, %r176;
	@%p40 bra 	$L__BB0_61;
	ld.shared.f32 	%f39, [%r12+4];
	ld.global.f32 	%f40, [%rd8];
	ld.shared.f32 	%f41, [%r12+-36];
	ld.shared.f32 	%f42, [%r12];
	add.f32 	%f43, %f41, %f42;
	ld.shared.f32 	%f44, [%r12+44];
	add.f32 	%f45, %f43, %f44;
	ld.shared.f32 	%f46, [%r12+8];
	add.f32 	%f47, %f45, %f46;
	fma.rn.f32 	%f48, %f39, 0fC0800000, %f47;
	fma.rn.f32 	%f49, %f40, %f48, %f39;
	mad.lo.s32 	%r177, %r15, %r6, %r3;
	mul.wide.s32 	%rd143, %r177, 4;
	add.s64 	%rd144, %rd7, %rd143;
	st.global.f32 	[%rd144], %f49;
	ld.global.u32 	%r189, [%rd6];
	setp.lt.s32 	%p41, %r189, 1;
	@%p41 bra 	$L__BB0_28;
	mov.b32 	%r188, 0;
$L__BB0_22:
	mul.wide.u32 	%rd145, %r188, 4;
	add.s64 	%rd146, %rd5, %rd145;
	ld.global.u32 	%r19, [%rd146];
	setp.lt.s32 	%p42, %r6, %r19;
	@%p42 bra 	$L__BB0_27;
	add.s64 	%rd148, %rd4, %rd145;
	ld.global.u32 	%r179, [%rd148];
	add.s32 	%r180, %r179, %r19;
	setp.ge.s32 	%p43, %r6, %r180;
	@%p43 bra 	$L__BB0_27;
	add.s64 	%rd150, %rd3, %rd145;
	ld.global.u32 	%r20, [%rd150];
	setp.lt.s32 	%p44, %r3, %r20;
	@%p44 bra 	$L__BB0_27;
	add.s64 	%rd152, %rd2, %rd145;
	ld.global.u32 	%r181, [%rd152];
	add.s32 	%r182, %r181, %r20;
	setp.ge.s32 	%p45, %r3, %r182;
	@%p45 bra 	$L__BB0_27;
	add.s64 	%rd154, %rd1, %rd145;
	ld.global.f32 	%f50, [%rd154];
	ld.global.u32 	%r183, [%rd12];
	mad.lo.s32 	%r184, %r183, %r6, %r3;
	mul.wide.s32 	%rd155, %r184, 4;
	add.s64 	%rd156, %rd7, %rd155;
	st.global.f32 	[%rd156], %f50;
	ld.global.u32 	%r189, [%rd6];
$L__BB0_27:
	add.s32 	%r188, %r188, 1;
	setp.lt.s32 	%p46, %r188, %r189;
	@%p46 bra 	$L__BB0_22;
$L__BB0_28:
	ld.global.u32 	%r185, [%rd12];
	mad.lo.s32 	%r186, %r185, %r6, %r3;
	mul.wide.s32 	%rd157, %r186, 4;
	add.s64 	%rd158, %rd7, %rd157;
	ld.global.f32 	%f51, [%rd158];
	add.s64 	%rd159, %rd9, %rd157;
	st.global.f32 	[%rd159], %f51;
	bra.uni 	$L__BB0_61;
$L__BB0_29:
	mov.u32 	%r24, %ctaid.x;
	mov.u32 	%r59, %ntid.x;
	mov.u32 	%r25, %tid.x;
	mad.lo.s32 	%r26, %r24, %r59, %r25;
	mov.u32 	%r27, %ctaid.y;
	mov.u32 	%r60, %ntid.y;
	mov.u32 	%r28, %tid.y;
	mad.lo.s32 	%r29, %r27, %r60, %r28;
	mov.u32 	%r30, %ctaid.z;
	mov.u32 	%r61, %ntid.z;
	mov.u32 	%r31, %tid.z;
	mad.lo.s32 	%r32, %r30, %r61, %r31;
	ld.global.u32 	%r33, [%rd12];
	setp.gt.s32 	%p3, %r29, %r33;
	@%p3 bra 	$L__BB0_61;
	ld.global.u32 	%r34, [%rd11];
	setp.gt.s32 	%p4, %r26, %r34;
	@%p4 bra 	$L__BB0_61;
	ld.global.u32 	%r35, [%rd10];
	setp.gt.s32 	%p5, %r32, %r35;
	@%p5 bra 	$L__BB0_61;
	mul.lo.s32 	%r36, %r33, %r29;
	add.s32 	%r37, %r36, %r26;
	mul.lo.s32 	%r38, %r37, %r35;
	add.s32 	%r62, %r38, %r32;
	mul.wide.s32 	%rd36, %r62, 4;
	add.s64 	%rd37, %rd9, %rd36;
	ld.global.f32 	%f7, [%rd37];
	mov.u32 	%r63, _ZZ6kernelPiPfS_S_S_S_S_S_S0_S0_S0_S_S_S_S_E4temp_0;
	mad.lo.s32 	%r39, %r28, 400, %r63;
	add.s32 	%r40, %r39, 400;
	mad.lo.s32 	%r41, %r25, 40, %r40;
	add.s32 	%r42, %r41, 40;
	shl.b32 	%r64, %r31, 2;
	add.s32 	%r43, %r42, %r64;
	st.shared.f32 	[%r43+4], %f7;
	shr.s32 	%r65, %r34, 31;
	shr.u32 	%r66, %r65, 29;
	add.s32 	%r67, %r34, %r66;
	shr.s32 	%r68, %r67, 3;
	setp.eq.s32 	%p6, %r24, %r68;
	and.b32  	%r69, %r67, -8;
	sub.s32 	%r70, %r34, %r69;
	selp.b32 	%r44, %r70, 8, %p6;
	shr.u32 	%r71, %r33, 3;
	setp.eq.s32 	%p7, %r27, %r71;
	and.b32  	%r72, %r33, 7;
	selp.b32 	%r45, %r72, 8, %p7;
	shr.u32 	%r73, %r35, 3;
	setp.eq.s32 	%p8, %r30, %r73;
	and.b32  	%r74, %r35, 7;
	selp.b32 	%r46, %r74, 8, %p8;
	setp.ne.s32 	%p9, %r25, 0;
	@%p9 bra 	$L__BB0_36;
	setp.gt.s32 	%p10, %r26, 0;
	selp.s32 	%r75, -1, 0, %p10;
	add.s32 	%r76, %r37, %r75;
	mul.lo.s32 	%r77, %r76, %r35;
	cvt.s64.s32 	%rd38, %r77;
	cvt.u64.u32 	%rd16, %r32;
	add.s64 	%rd39, %rd38, %rd16;
	shl.b64 	%rd40, %rd39, 2;
	add.s64 	%rd41, %rd9, %rd40;
	ld.global.f32 	%f8, [%rd41];
	shl.b32 	%r78, %r31, 2;
	add.s32 	%r79, %r40, %r78;
	st.shared.f32 	[%r79+4], %f8;
	sub.s32 	%r80, %r34, %r44;
	setp.lt.s32 	%p11, %r26, %r80;
	@%p11 bra 	$L__BB0_35;
	add.s32 	%r81, %r26, %r44;
	add.s32 	%r82, %r81, %r36;
	add.s32 	%r83, %r82, -1;
	mul.lo.s32 	%r84, %r83, %r35;
	cvt.s64.s32 	%rd42, %r84;
	add.s64 	%rd43, %rd42, %rd16;
	shl.b64 	%rd44, %rd43, 2;
	add.s64 	%rd45, %rd9, %rd44;
	ld.global.f32 	%f9, [%rd45];
	mad.lo.s32 	%r85, %r44, 40, %r41;
	shl.b32 	%r86, %r31, 2;
	add.s32 	%r87, %r85, %r86;
	st.shared.f32 	[%r87+44], %f9;
	bra.uni 	$L__BB0_36;
$L__BB0_35:
	add.s32 	%r88, %r37, %r44;
	mul.lo.s32 	%r89, %r88, %r35;
	cvt.s64.s32 	%rd46, %r89;
	add.s64 	%rd47, %rd46, %rd16;
	shl.b64 	%rd48, %rd47, 2;
	add.s64 	%rd49, %rd9, %rd48;
	ld.global.f32 	%f10, [%rd49];
	mad.lo.s32 	%r90, %r44, 40, %r41;
	shl.b32 	%r91, %r31, 2;
	add.s32 	%r92, %r90, %r91;
	st.shared.f32 	[%r92+44], %f10;
$L__BB0_36:
	setp.ne.s32 	%p12, %r28, 0;
	@%p12 bra 	$L__BB0_40;
	setp.eq.s32 	%p13, %r29, 0;
	sub.s32 	%r93, %r36, %r33;
	selp.b32 	%r94, 0, %r93, %p13;
	add.s32 	%r95, %r26, %r94;
	mov.u32 	%r96, _ZZ6kernelPiPfS_S_S_S_S_S_S0_S0_S0_S_S_S_S_E4temp_0;
	mad.lo.s32 	%r97, %r25, 40, %r96;
	shl.b32 	%r98, %r31, 2;
	add.s32 	%r99, %r97, %r98;
	mul.lo.s32 	%r100, %r35, %r95;
	cvt.u64.u32 	%rd17, %r32;
	cvt.s64.s32 	%rd50, %r100;
	add.s64 	%rd51, %rd50, %rd17;
	shl.b64 	%rd52, %rd51, 2;
	add.s64 	%rd53, %rd9, %rd52;
	ld.global.f32 	%f11, [%rd53];
	st.shared.f32 	[%r99+44], %f11;
	sub.s32 	%r101, %r33, %r45;
	setp.lt.s32 	%p14, %r29, %r101;
	@%p14 bra 	$L__BB0_39;
	add.s32 	%r102, %r29, %r45;
	add.s32 	%r103, %r102, -1;
	mad.lo.s32 	%r104, %r33, %r103, %r26;
	mul.lo.s32 	%r105, %r104, %r35;
	cvt.s64.s32 	%rd54, %r105;
	add.s64 	%rd55, %rd54, %rd17;
	shl.b64 	%rd56, %rd55, 2;
	add.s64 	%rd57, %rd9, %rd56;
	ld.global.f32 	%f12, [%rd57];
	mad.lo.s32 	%r106, %r45, 400, %r39;
	mad.lo.s32 	%r107, %r25, 40, %r106;
	add.s32 	%r109, %r107, %r98;
	st.shared.f32 	[%r109+444], %f12;
	bra.uni 	$L__BB0_40;
$L__BB0_39:
	add.s32 	%r110, %r45, %r29;
	mad.lo.s32 	%r111, %r33, %r110, %r26;
	mul.lo.s32 	%r112, %r111, %r35;
	cvt.s64.s32 	%rd58, %r112;
	add.s64 	%rd59, %rd58, %rd17;
	shl.b64 	%rd60, %rd59, 2;
	add.s64 	%rd61, %rd9, %rd60;
	ld.global.f32 	%f13, [%rd61];
	mad.lo.s32 	%r113, %r45, 400, %r39;
	mad.lo.s32 	%r114, %r25, 40, %r113;
	add.s32 	%r116, %r114, %r98;
	st.shared.f32 	[%r116+444], %f13;
$L__BB0_40:
	setp.ne.s32 	%p15, %r31, 0;
	@%p15 bra 	$L__BB0_47;
	setp.ne.s32 	%p16, %r32, 0;
	@%p16 bra 	$L__BB0_43;
	mul.wide.s32 	%rd67, %r38, 4;
	add.s64 	%rd68, %rd9, %rd67;
	ld.global.f32 	%f53, [%rd68];
	bra.uni 	$L__BB0_44;
$L__BB0_43:
	cvt.s64.s32 	%rd62, %r38;
	cvt.u64.u32 	%rd63, %r32;
	add.s64 	%rd64, %rd62, %rd63;
	shl.b64 	%rd65, %rd64, 2;
	add.s64 	%rd66, %rd9, %rd65;
	ld.global.f32 	%f53, [%rd66+-4];
$L__BB0_44:
	st.shared.f32 	[%r42], %f53;
	sub.s32 	%r117, %r35, %r46;
	setp.lt.s32 	%p17, %r32, %r117;
	@%p17 bra 	$L__BB0_46;
	cvt.s64.s32 	%rd69, %r38;
	add.s32 	%r118, %r46, %r32;
	cvt.u64.u32 	%rd70, %r118;
	add.s64 	%rd71, %rd70, %rd69;
	shl.b64 	%rd72, %rd71, 2;
	add.s64 	%rd73, %rd9, %rd72;
	ld.global.f32 	%f14, [%rd73+-4];
	shl.b32 	%r119, %r46, 2;
	add.s32 	%r120, %r43, %r119;
	st.shared.f32 	[%r120+4], %f14;
	bra.uni 	$L__BB0_47;
$L__BB0_46:
	cvt.s64.s32 	%rd74, %r38;
	add.s32 	%r121, %r46, %r32;
	cvt.u64.u32 	%rd75, %r121;
	add.s64 	%rd76, %rd75, %rd74;
	shl.b64 	%rd77, %rd76, 2;
	add.s64 	%rd78, %rd9, %rd77;
	ld.global.f32 	%f15, [%rd78];
	shl.b32 	%r122, %r46, 2;
	add.s32 	%r123, %r43, %r122;
	st.shared.f32 	[%r123+4], %f15;
$L__BB0_47:
	bar.sync 	0;
	ld.global.u32 	%r47, [%rd12];
	setp.ge.s32 	%p18, %r29, %r47;
	@%p18 bra 	$L__BB0_61;
	ld.global.u32 	%r124, [%rd11];
	setp.ge.s32 	%p19, %r26, %r124;
	@%p19 bra 	$L__BB0_61;
	ld.global.u32 	%r48, [%rd10];
	setp.ge.s32 	%p20, %r32, %r48;
	@%p20 bra 	$L__BB0_61;
	ld.param.u64 	%rd160, [_Z6kernelPiPfS_S_S_S_S_S_S0_S0_S0_S_S_S_S__param_1];
	ld.shared.f32 	%f16, [%r43+4];
	cvta.to.global.u64 	%rd79, %rd160;
	ld.global.f32 	%f17, [%rd79];
	ld.shared.f32 	%f18, [%r43+-396];
	ld.shared.f32 	%f19, [%r43+-36];
	add.f32 	%f20, %f18, %f19;
	ld.shared.f32 	%f21, [%r43+404];
	add.f32 	%f22, %f20, %f21;
	ld.shared.f32 	%f23, [%r43+44];
	add.f32 	%f24, %f22, %f23;
	ld.shared.f32 	%f25, [%r43];
	add.f32 	%f26, %f24, %f25;
	ld.shared.f32 	%f27, [%r43+8];
	add.f32 	%f28, %f26, %f27;
	fma.rn.f32 	%f29, %f16, 0fC0C00000, %f28;
	fma.rn.f32 	%f30, %f17, %f29, %f16;
	mad.lo.s32 	%r125, %r47, %r29, %r26;
	mad.lo.s32 	%r126, %r125, %r48, %r32;
	mul.wide.s32 	%rd80, %r126, 4;
	add.s64 	%rd81, %rd7, %rd80;
	st.global.f32 	[%rd81], %f30;
	ld.global.u32 	%r192, [%rd6];
	setp.lt.s32 	%p21, %r192, 1;
	@%p21 bra 	$L__BB0_60;
	ld.param.u64 	%rd164, [_Z6kernelPiPfS_S_S_S_S_S_S0_S0_S0_S_S_S_S__param_7];
	ld.param.u64 	%rd162, [_Z6kernelPiPfS_S_S_S_S_S_S0_S0_S0_S_S_S_S__param_4];
	cvta.to.global.u64 	%rd18, %rd162;
	cvta.to.global.u64 	%rd19, %rd164;
	mov.b32 	%r191, 0;
$L__BB0_52:
	mul.wide.u32 	%rd82, %r191, 4;
	add.s64 	%rd83, %rd5, %rd82;
	ld.global.u32 	%r52, [%rd83];
	setp.lt.s32 	%p22, %r29, %r52;
	@%p22 bra 	$L__BB0_59;
	add.s64 	%rd85, %rd4, %rd82;
	ld.global.u32 	%r128, [%rd85];
	add.s32 	%r129, %r128, %r52;
	setp.ge.s32 	%p23, %r29, %r129;
	@%p23 bra 	$L__BB0_59;
	ld.param.u64 	%rd161, [_Z6kernelPiPfS_S_S_S_S_S_S0_S0_S0_S_S_S_S__param_2];
	cvta.to.global.u64 	%rd86, %rd161;
	add.s64 	%rd88, %rd86, %rd82;
	ld.global.u32 	%r53, [%rd88];
	setp.lt.s32 	%p24, %r26, %r53;
	@%p24 bra 	$L__BB0_59;
	ld.param.u64 	%rd163, [_Z6kernelPiPfS_S_S_S_S_S_S0_S0_S0_S_S_S_S__param_5];
	cvta.to.global.u64 	%rd89, %rd163;
	add.s64 	%rd91, %rd89, %rd82;
	ld.global.u32 	%r130, [%rd91];
	add.s32 	%r131, %r130, %r53;
	setp.ge.s32 	%p25, %r26, %r131;
	@%p25 bra 	$L__BB0_59;
	add.s64 	%rd93, %rd18, %rd82;
	ld.global.u32 	%r54, [%rd93];
	setp.lt.s32 	%p26, %r32, %r54;
	@%p26 bra 	$L__BB0_59;
	add.s64 	%rd95, %rd19, %rd82;
	ld.global.u32 	%r132, [%rd95];
	add.s32 	%r133, %r132, %r54;
	setp.ge.s32 	%p27, %r32, %r133;
	@%p27 bra 	$L__BB0_59;
	add.s64 	%rd97, %rd1, %rd82;
	ld.global.f32 	%f31, [%rd97];
	ld.global.u32 	%r134, [%rd12];
	mad.lo.s32 	%r135, %r134, %r29, %r26;
	ld.global.u32 	%r136, [%rd10];
	mad.lo.s32 	%r137, %r135, %r136, %r32;
	mul.wide.s32 	%rd98, %r137, 4;
	add.s64 	%rd99, %rd7, %rd98;
	st.global.f32 	[%rd99], %f31;
	ld.global.u32 	%r192, [%rd6];
$L__BB0_59:
	add.s32 	%r191, %r191, 1;
	setp.lt.s32 	%p28, %r191, %r192;
	@%p28 bra 	$L__BB0_52;
$L__BB0_60:
	ld.global.u32 	%r138, [%rd12];
	mad.lo.s32 	%r139, %r138, %r29, %r26;
	ld.global.u32 	%r140, [%rd10];
	mad.lo.s32 	%r141, %r139, %r140, %r32;
	mul.wide.s32 	%rd100, %r141, 4;
	add.s64 	%rd101, %rd7, %rd100;
	ld.global.f32 	%f32, [%rd101];
	add.s64 	%rd102, %rd9, %rd100;
	st.global.f32 	[%rd102], %f32;
$L__BB0_61:
	ret;

}


// ===== COMPILED SASS (sm_100) =====

	.target	sm_100

	.elftype	@"ET_EXEC"


//--------------------- .note.nv.tkinfo           --------------------------
	.section	.note.nv.tkinfo,"",@"SHT_NOTE"
	.sectionflags	@"SHF_NOTE_NV_TKINFO"
	.tkinfo
        /*0018*/ 	.word	0x00000002
        /*0030*/ 	.string	""
        /*0030*/ 	.string	"ptxas"
        /*0030*/ 	.string	"Cuda compilation tools, release 13.0, V13.0.88"
        /*0030*/ 	.string	"Build cuda_13.0.r13.0/compiler.36424714_0"
        /*0030*/ 	.string	"-arch sm_100 -m 64 "



//--------------------- .note.nv.cuinfo           --------------------------
	.section	.note.nv.cuinfo,"",@"SHT_NOTE"
	.sectionflags	@"SHF_NOTE_NV_CUINFO"
        /*0018*/ 	.short	0x0002
        /*001a*/ 	.short	0x0064
        /*001c*/ 	.short	0x0082
	.zero		2


//--------------------- .nv.info                  --------------------------
	.section	.nv.info,"",@"SHT_CUDA_INFO"
	.align	4


	//----- nvinfo : EIATTR_REGCOUNT
	.align		4
        /*0000*/ 	.byte	0x04, 0x2f
        /*0002*/ 	.short	(.L_1 - .L_0)
	.align		4
.L_0:
        /*0004*/ 	.word	index@(_Z6kernelPiPfS_S_S_S_S_S_S0_S0_S0_S_S_S_S_)
        /*0008*/ 	.word	0x00000020


	//----- nvinfo : EIATTR_FRAME_SIZE
	.align		4
.L_1:
        /*000c*/ 	.byte	0x04, 0x11
        /*000e*/ 	.short	(.L_3 - .L_2)
	.align		4
.L_2:
        /*0010*/ 	.word	index@(_Z6kernelPiPfS_S_S_S_S_S_S0_S0_S0_S_S_S_S_)
        /*0014*/ 	.word	0x00000000


	//----- nvinfo : EIATTR_MIN_STACK_SIZE
	.align		4
.L_3:
        /*0018*/ 	.byte	0x04, 0x12
        /*001a*/ 	.short	(.L_5 - .L_4)
	.align		4
.L_4:
        /*001c*/ 	.word	index@(_Z6kernelPiPfS_S_S_S_S_S_S0_S0_S0_S_S_S_S_)
        /*0020*/ 	.word	0x00000000
.L_5:


//--------------------- .nv.compat                --------------------------
	.section	.nv.compat,"",@"SHT_CUDA_COMPAT_INFO"
	.align	4
        /*0000*/ 	.byte	0x02, 0x09, 0x00, 0x00, 0x02, 0x02, 0x01, 0x00, 0x02, 0x05, 0x05, 0x00, 0x03, 0x07, 0x01, 0x01
        /*0010*/ 	.byte	0x02, 0x03, 0x00, 0x00, 0x02, 0x06, 0x01, 0x00, 0x04, 0x0b, 0x08, 0x00, 0x09, 0x00, 0x00, 0x00
        /*0020*/ 	.byte	0x00, 0x00, 0x00, 0x00


//--------------------- .nv.info._Z6kernelPiPfS_S_S_S_S_S_S0_S0_S0_S_S_S_S_ --------------------------
	.section	.nv.info._Z6kernelPiPfS_S_S_S_S_S_S0_S0_S0_S_S_S_S_,"",@"SHT_CUDA_INFO"
	.sectionflags	@""
	.align	4


	//----- nvinfo : EIATTR_CUDA_API_VERSION
	.align		4
        /*0000*/ 	.byte	0x04, 0x37
        /*0002*/ 	.short	(.L_7 - .L_6)
.L_6:
        /*0004*/ 	.word	0x00000082


	//----- nvinfo : EIATTR_KPARAM_INFO
	.align		4
.L_7:
        /*0008*/ 	.byte	0x04, 0x17
        /*000a*/ 	.short	(.L_9 - .L_8)
.L_8:
        /*000c*/ 	.word	0x00000000
        /*0010*/ 	.short	0x000e
        /*0012*/ 	.short	0x0070
        /*0014*/ 	.byte	0x00, 0xf5, 0x21, 0x00


	//----- nvinfo : EIATTR_KPARAM_INFO
	.align		4
.L_9:
        /*0018*/ 	.byte	0x04, 0x17
        /*001a*/ 	.short	(.L_11 - .L_10)
.L_10:
        /*001c*/ 	.word	0x00000000
        /*0020*/ 	.short	0x000d
        /*0022*/ 	.short	0x0068
        /*0024*/ 	.byte	0x00, 0xf5, 0x21, 0x00


	//----- nvinfo : EIATTR_KPARAM_INFO
	.align		4
.L_11:
        /*0028*/ 	.byte	0x04, 0x17
        /*002a*/ 	.short	(.L_13 - .L_12)
.L_12:
        /*002c*/ 	.word	0x00000000
        /*0030*/ 	.short	0x000c
        /*0032*/ 	.short	0x0060
        /*0034*/ 	.byte	0x00, 0xf5, 0x21, 0x00


	//----- nvinfo : EIATTR_KPARAM_INFO
	.align		4
.L_13:
        /*0038*/ 	.byte	0x04, 0x17
        /*003a*/ 	.short	(.L_15 - .L_14)
.L_14:
        /*003c*/ 	.word	0x00000000
        /*0040*/ 	.short	0x000b
        /*0042*/ 	.short	0x0058
        /*0044*/ 	.byte	0x00, 0xf5, 0x21, 0x00


	//----- nvinfo : EIATTR_KPARAM_INFO
	.align		4
.L_15:
        /*0048*/ 	.byte	0x04, 0x17
        /*004a*/ 	.short	(.L_17 - .L_16)
.L_16:
        /*004c*/ 	.word	0x00000000
        /*0050*/ 	.short	0x000a
        /*0052*/ 	.short	0x0050
        /*0054*/ 	.byte	0x00, 0xf5, 0x21, 0x00


	//----- nvinfo : EIATTR_KPARAM_INFO
	.align		4
.L_17:
        /*0058*/ 	.byte	0x04, 0x17
        /*005a*/ 	.short	(.L_19 - .L_18)
.L_18:
        /*005c*/ 	.word	0x00000000
        /*0060*/ 	.short	0x0009
        /*0062*/ 	.short	0x0048
        /*0064*/ 	.byte	0x00, 0xf5, 0x21, 0x00


	//----- nvinfo : EIATTR_KPARAM_INFO
	.align		4
.L_19:
        /*0068*/ 	.byte	0x04, 0x17
        /*006a*/ 	.short	(.L_21 - .L_20)
.L_20:
        /*006c*/ 	.word	0x00000000
        /*0070*/ 	.short	0x0008
        /*0072*/ 	.short	0x0040
        /*0074*/ 	.byte	0x00, 0xf5, 0x21, 0x00


	//----- nvinfo : EIATTR_KPARAM_INFO
	.align		4
.L_21:
        /*0078*/ 	.byte	0x04, 0x17
        /*007a*/ 	.short	(.L_23 - .L_22)
.L_22:
        /*007c*/ 	.word	0x00000000
        /*0080*/ 	.short	0x0007
        /*0082*/ 	.short	0x0038
        /*0084*/ 	.byte	0x00, 0xf5, 0x21, 0x00


	//----- nvinfo : EIATTR_KPARAM_INFO
	.align		4
.L_23:
        /*0088*/ 	.byte	0x04, 0x17
        /*008a*/ 	.short	(.L_25 - .L_24)
.L_24:
        /*008c*/ 	.word	0x00000000
        /*0090*/ 	.short	0x0006
        /*0092*/ 	.short	0x0030
        /*0094*/ 	.byte	0x00, 0xf5, 0x21, 0x00


	//----- nvinfo : EIATTR_KPARAM_INFO
	.align		4
.L_25:
        /*0098*/ 	.byte	0x04, 0x17
        /*009a*/ 	.short	(.L_27 - .L_26)
.L_26:
        /*009c*/ 	.word	0x00000000
        /*00a0*/ 	.short	0x0005
        /*00a2*/ 	.short	0x0028
        /*00a4*/ 	.byte	0x00, 0xf5, 0x21, 0x00


	//----- nvinfo : EIATTR_KPARAM_INFO
	.align		4
.L_27:
        /*00a8*/ 	.byte	0x04, 0x17
        /*00aa*/ 	.short	(.L_29 - .L_28)
.L_28:
        /*00ac*/ 	.word	0x00000000
        /*00b0*/ 	.short	0x0004
        /*00b2*/ 	.short	0x0020
        /*00b4*/ 	.byte	0x00, 0xf5, 0x21, 0x00


	//----- nvinfo : EIATTR_KPARAM_INFO
	.align		4
.L_29:
        /*00b8*/ 	.byte	0x04, 0x17
        /*00ba*/ 	.short	(.L_31 - .L_30)
.L_30:
        /*00bc*/ 	.word	0x00000000
        /*00c0*/ 	.short	0x0003
        /*00c2*/ 	.short	0x0018
        /*00c4*/ 	.byte	0x00, 0xf5, 0x21, 0x00


	//----- nvinfo : EIATTR_KPARAM_INFO
	.align		4
.L_31:
        /*00c8*/ 	.byte	0x04, 0x17
        /*00ca*/ 	.short	(.L_33 - .L_32)
.L_32:
        /*00cc*/ 	.word	0x00000000
        /*00d0*/ 	.short	0x0002
        /*00d2*/ 	.short	0x0010
        /*00d4*/ 	.byte	0x00, 0xf5, 0x21, 0x00


	//----- nvinfo : EIATTR_KPARAM_INFO
	.align		4
.L_33:
        /*00d8*/ 	.byte	0x04, 0x17
        /*00da*/ 	.short	(.L_35 - .L_34)
.L_34:
        /*00dc*/ 	.word	0x00000000
        /*00e0*/ 	.short	0x0001
        /*00e2*/ 	.short	0x0008
        /*00e4*/ 	.byte	0x00, 0xf5, 0x21, 0x00


	//----- nvinfo : EIATTR_KPARAM_INFO
	.align		4
.L_35:
        /*00e8*/ 	.byte	0x04, 0x17
        /*00ea*/ 	.short	(.L_37 - .L_36)
.L_36:
        /*00ec*/ 	.word	0x00000000
        /*00f0*/ 	.short	0x0000
        /*00f2*/ 	.short	0x0000
        /*00f4*/ 	.byte	0x00, 0xf5, 0x21, 0x00


	//----- nvinfo : EIATTR_SPARSE_MMA_MASK
	.align		4
.L_37:
        /*00f8*/ 	.byte	0x03, 0x50
        /*00fa*/ 	.short	0x0000


	//----- nvinfo : EIATTR_MAXREG_COUNT
	.align		4
        /*00fc*/ 	.byte	0x03, 0x1b
        /*00fe*/ 	.short	0x00ff


	//----- nvinfo : EIATTR_NUM_BARRIERS
	.align		4
        /*0100*/ 	.byte	0x02, 0x4c
        /*0102*/ 	.byte	0x01
	.zero		1


	//----- nvinfo : EIATTR_MERCURY_ISA_VERSION
	.align		4
        /*0104*/ 	.byte	0x03, 0x5f
        /*0106*/ 	.short	0x0101


	//----- nvinfo : EIATTR_VRC_CTA_INIT_COUNT
	.align		4
        /*0108*/ 	.byte	0x02, 0x4a
	.zero		1
	.zero		1


	//----- nvinfo : EIATTR_EXIT_INSTR_OFFSETS
	.align		4
        /*010c*/ 	.byte	0x04, 0x1c
        /*010e*/ 	.short	(.L_39 - .L_38)


	//   ....[0]....
.L_38:
        /*0110*/ 	.word	0x00000070


	//   ....[1]....
        /*0114*/ 	.word	0x00000100


	//   ....[2]....
        /*0118*/ 	.word	0x00000170


	//   ....[3]....
        /*011c*/ 	.word	0x000007b0


	//   ....[4]....
        /*0120*/ 	.word	0x000007e0


	//   ....[5]....
        /*0124*/ 	.word	0x00000c50


	//   ....[6]....
        /*0128*/ 	.word	0x00000cf0


	//   ....[7]....
        /*012c*/ 	.word	0x00000d60


	//   ....[8]....
        /*0130*/ 	.word	0x00000dd0


	//   ....[9]....
        /*0134*/ 	.word	0x000016c0


	//   ....[10]....
        /*0138*/ 	.word	0x00001700


	//   ....[11]....
        /*013c*/ 	.word	0x00001730


	//   ....[12]....
        /*0140*/ 	.word	0x00001d00


	//----- nvinfo : EIATTR_CRS_STACK_SIZE
	.align		4
.L_39:
        /*0144*/ 	.byte	0x04, 0x1e
        /*0146*/ 	.short	(.L_41 - .L_40)
.L_40:
        /*0148*/ 	.word	0x00000000


	//----- nvinfo : EIATTR_CBANK_PARAM_SIZE
	.align		4
.L_41:
        /*014c*/ 	.byte	0x03, 0x19
        /*014e*/ 	.short	0x0078


	//----- nvinfo : EIATTR_PARAM_CBANK
	.align		4
        /*0150*/ 	.byte	0x04, 0x0a
        /*0152*/ 	.short	(.L_43 - .L_42)
	.align		4
.L_42:
        /*0154*/ 	.word	index@(.nv.constant0._Z6kernelPiPfS_S_S_S_S_S_S0_S0_S0_S_S_S_S_)
        /*0158*/ 	.short	0x0380
        /*015a*/ 	.short	0x0078


	//----- nvinfo : EIATTR_SW_WAR
	.align		4
.L_43:
        /*015c*/ 	.byte	0x04, 0x36
        /*015e*/ 	.short	(.L_45 - .L_44)
.L_44:
        /*0160*/ 	.word	0x00000008
.L_45:


//--------------------- .nv.callgraph             --------------------------
	.section	.nv.callgraph,"",@"SHT_CUDA_CALLGRAPH"
	.align	4
	.sectionentsize	8
	.align		4
        /*0000*/ 	.word	0x00000000
	.align		4
        /*0004*/ 	.word	0xffffffff
	.align		4
        /*0008*/ 	.word	0x00000000
	.align		4
        /*000c*/ 	.word	0xfffffffe
	.align		4
        /*0010*/ 	.word	0x00000000
	.align		4
        /*0014*/ 	.word	0xfffffffd
	.align		4
        /*0018*/ 	.word	0x00000000
	.align		4
        /*001c*/ 	.word	0xfffffffc


//--------------------- .text._Z6kernelPiPfS_S_S_S_S_S_S0_S0_S0_S_S_S_S_ --------------------------
	.section	.text._Z6kernelPiPfS_S_S_S_S_S_S0_S0_S0_S_S_S_S_,"ax",@progbits
	.align	128
        .global         _Z6kernelPiPfS_S_S_S_S_S_S0_S0_S0_S_S_S_S_
        .type           _Z6kernelPiPfS_S_S_S_S_S_S0_S0_S0_S_S_S_S_,@function
        .size           _Z6kernelPiPfS_S_S_S_S_S_S0_S0_S0_S_S_S_S_,(.L_x_20 - _Z6kernelPiPfS_S_S_S_S_S_S0_S0_S0_S_S_S_S_)
        .other          _Z6kernelPiPfS_S_S_S_S_S_S0_S0_S0_S_S_S_S_,@"STO_CUDA_ENTRY STV_DEFAULT"
_Z6kernelPiPfS_S_S_S_S_S_S0_S0_S0_S_S_S_S_:
.text._Z6kernelPiPfS_S_S_S_S_S_S0_S0_S0_S_S_S_S_:
[----:B------:R-:W-:Y:S08]  /*0000*/  LDC R1, c[0x0][0x37c] ;  /* 0x0000df00ff017b82 */ /* 0x000ff00000000800 */
[----:B------:R-:W0:Y:S01]  /*0010*/  LDC.64 R2, c[0x0][0x380] ;  /* 0x0000e000ff027b82 */ /* 0x000e220000000a00 */
[----:B------:R-:W0:Y:S02]  /*0020*/  LDCU.64 UR4, c[0x0][0x358] ;  /* 0x00006b00ff0477ac */ /* 0x000e240008000a00 */
[----:B0-----:R-:W2:Y:S02]  /*0030*/  LDG.E R2, desc[UR4][R2.64] ;  /* 0x0000000402027981 */ /* 0x001ea4000c1e1900 */
[----:B--2---:R-:W-:-:S13]  /*0040*/  ISETP.NE.AND P0, PT, R2, 0x33, PT ;  /* 0x000000330200780c */ /* 0x004fda0003f05270 */
[----:B------:R-:W-:Y:S05]  /*0050*/  @!P0 BRA `(.L_x_0) ;  /* 0x0000000c00008947 */ /* 0x000fea0003800000 */
[----:B------:R-:W-:-:S13]  /*0060*/  ISETP.NE.AND P0, PT, R2, 0x32, PT ;  /* 0x000000320200780c */ /* 0x000fda0003f05270 */
[----:B------:R-:W-:Y:S05]  /*0070*/  @P0 EXIT ;  /* 0x000000000000094d */ /* 0x000fea0003800000 */
[----:B------:R-:W0:Y:S02]  /*0080*/  LDC.64 R6, c[0x0][0x3e0] ;  /* 0x0000f800ff067b82 */ /* 0x000e240000000a00 */
[----:B0-----:R-:W2:Y:S01]  /*0090*/  LDG.E R20, desc[UR4][R6.64] ;  /* 0x0000000406147981 */ /* 0x001ea2000c1e1900 */
[----:B------:R-:W0:Y:S05]  /*00a0*/  LDCU UR6, c[0x0][0x360] ;  /* 0x00006c00ff0677ac */ /* 0x000e2a0008000800 */
[----:B------:R-:W1:Y:S01]  /*00b0*/  S2UR UR7, SR_CTAID.Y ;  /* 0x00000000000779c3 */ /* 0x000e620000002600 */
[----:B------:R-:W1:Y:S07]  /*00c0*/  S2R R14, SR_TID.Y ;  /* 0x00000000000e7919 */ /* 0x000e6e0000002200 */
[----:B------:R-:W1:Y:S02]  /*00d0*/  LDC R3, c[0x0][0x364] ;  /* 0x0000d900ff037b82 */ /* 0x000e640000000800 */
[----:B-1----:R-:W-:-:S05]  /*00e0*/  IMAD R3, R3, UR7, R14 ;  /* 0x0000000703037c24 */ /* 0x002fca000f8e020e */
[----:B--2---:R-:W-:-:S13]  /*00f0*/  ISETP.GT.AND P0, PT, R3, R20, PT ;  /* 0x000000140300720c */ /* 0x004fda0003f04270 */
[----:B0-----:R-:W-:Y:S05]  /*0100*/  @P0 EXIT ;  /* 0x000000000000094d */ /* 0x001fea0003800000 */
[----:B------:R-:W0:Y:S02]  /*0110*/  LDC.64 R4, c[0x0][0x3d8] ;  /* 0x0000f600ff047b82 */ /* 0x000e240000000a00 */
[----:B0-----:R-:W2:Y:S01]  /*0120*/  LDG.E R9, desc[UR4][R4.64] ;  /* 0x0000000404097981 */ /* 0x001ea2000c1e1900 */
[----:B------:R-:W0:Y:S01]  /*0130*/  S2R R19, SR_CTAID.X ;  /* 0x0000000000137919 */ /* 0x000e220000002500 */
[----:B------:R-:W0:Y:S02]  /*0140*/  S2R R16, SR_TID.X ;  /* 0x0000000000107919 */ /* 0x000e240000002100 */
[----:B0-----:R-:W-:-:S05]  /*0150*/  IMAD R0, R19, UR6, R16 ;  /* 0x0000000613007c24 */ /* 0x001fca000f8e0210 */
[----:B--2---:R-:W-:-:S13]  /*0160*/  ISETP.GT.AND P0, PT, R0, R9, PT ;  /* 0x000000090000720c */ /* 0x004fda0003f04270 */
[----:B------:R-:W-:Y:S05]  /*0170*/  @P0 EXIT ;  /* 0x000000000000094d */ /* 0x000fea0003800000 */
[----:B------:R-:W0:Y:S01]  /*0180*/  LDC.64 R10, c[0x0][0x3c8] ;  /* 0x0000f200ff0a7b82 */ /* 0x000e220000000a00 */
[----:B------:R-:W-:-:S04]  /*0190*/  IMAD R17, R3, R20, RZ ;  /* 0x0000001403117224 */ /* 0x000fc800078e02ff */
[----:B------:R-:W-:-:S04]  /*01a0*/  IMAD.IADD R13, R0, 0x1, R17 ;  /* 0x00000001000d7824 */ /* 0x000fc800078e0211 */
[----:B0-----:R-:W-:-:S06]  /*01b0*/  IMAD.WIDE R10, R13, 0x4, R10 ;  /* 0x000000040d0a7825 */ /* 0x001fcc00078e020a */
[----:B------:R0:W2:Y:S01]  /*01c0*/  LDG.E R10, desc[UR4][R10.64] ;  /* 0x000000040a0a7981 */ /* 0x0000a2000c1e1900 */
[----:B------:R-:W-:Y:S01]  /*01d0*/  MOV R15, 0x400 ;  /* 0x00000400000f7802 */ /* 0x000fe20000000f00 */
[----:B------:R-:W-:Y:S01]  /*01e0*/  BSSY.RECONVERGENT B0, `(.L_x_1) ;  /* 0x0000035000007945 */ /* 0x000fe20003800200 */
[----:B------:R-:W-:Y:S01]  /*01f0*/  ISETP.NE.AND P0, PT, R14, RZ, PT ;  /* 0x000000ff0e00720c */ /* 0x000fe20003f05270 */
[----:B------:R-:W1:Y:S01]  /*0200*/  S2R R8, SR_CgaCtaId ;  /* 0x0000000000087919 */ /* 0x000e620000008800 */
[----:B------:R-:W-:Y:S02]  /*0210*/  SHF.R.S32.HI R2, RZ, 0x1f, R9 ;  /* 0x0000001fff027819 */ /* 0x000fe40000011409 */
[----:B------:R-:W-:Y:S02]  /*0220*/  ISETP.NE.AND P3, PT, R16, RZ, PT ;  /* 0x000000ff1000720c */ /* 0x000fe40003f65270 */
[----:B------:R-:W-:Y:S02]  /*0230*/  LEA.HI R2, R2, R9, RZ, 0x3 ;  /* 0x0000000902027211 */ /* 0x000fe400078f18ff */
[----:B------:R-:W-:-:S02]  /*0240*/  LOP3.LUT R18, R20, 0x7, RZ, 0xc0, !PT ;  /* 0x0000000714127812 */ /* 0x000fc400078ec0ff */
[----:B-1----:R-:W-:Y:S02]  /*0250*/  LEA R15, R8, R15, 0x18 ;  /* 0x0000000f080f7211 */ /* 0x002fe400078ec0ff */
[----:B------:R-:W-:-:S03]  /*0260*/  SHF.R.U32.HI R8, RZ, 0x3, R20 ;  /* 0x00000003ff087819 */ /* 0x000fc60000011614 */
[----:B------:R-:W-:Y:S01]  /*0270*/  IMAD R14, R14, 0x28, R15 ;  /* 0x000000280e0e7824 */ /* 0x000fe200078e020f */
[----:B------:R-:W-:Y:S02]  /*0280*/  ISETP.NE.AND P2, PT, R8, UR7, PT ;  /* 0x0000000708007c0c */ /* 0x000fe4000bf45270 */
[----:B------:R-:W-:Y:S01]  /*0290*/  SHF.R.S32.HI R8, RZ, 0x3, R2 ;  /* 0x00000003ff087819 */ /* 0x000fe20000011402 */
[----:B------:R-:W-:Y:S01]  /*02a0*/  IMAD R13, R16, 0x4, R14 ;  /* 0x00000004100d7824 */ /* 0x000fe200078e020e */
[----:B------:R-:W-:Y:S01]  /*02b0*/  LOP3.LUT R2, R2, 0xfffffff8, RZ, 0xc0, !PT ;  /* 0xfffffff802027812 */ /* 0x000fe200078ec0ff */
[----:B0-----:R-:W-:Y:S01]  /*02c0*/  VIADD R11, R14, 0x28 ;  /* 0x000000280e0b7836 */ /* 0x001fe20000000000 */
[----:B------:R-:W-:Y:S02]  /*02d0*/  ISETP.NE.AND P1, PT, R19, R8, PT ;  /* 0x000000081300720c */ /* 0x000fe40003f25270 */
[----:B------:R-:W-:Y:S01]  /*02e0*/  SEL R18, R18, 0x8, !P2 ;  /* 0x0000000812127807 */ /* 0x000fe20005000000 */
[----:B------:R-:W-:-:S05]  /*02f0*/  IMAD.IADD R2, R9, 0x1, -R2 ;  /* 0x0000000109027824 */ /* 0x000fca00078e0a02 */
[----:B------:R-:W-:Y:S01]  /*0300*/  SEL R19, R2, 0x8, !P1 ;  /* 0x0000000802137807 */ /* 0x000fe20004800000 */
[----:B------:R-:W-:Y:S01]  /*0310*/  IMAD R2, R16, 0x4, R11 ;  /* 0x0000000410027824 */ /* 0x000fe200078e020b */
[----:B--2---:R0:W-:Y:S01]  /*0320*/  STS [R13+0x2c], R10 ;  /* 0x00002c0a0d007388 */ /* 0x0041e20000000800 */
[----:B------:R-:W-:Y:S05]  /*0330*/  @P3 BRA `(.L_x_2) ;  /* 0x00000000007c3947 */ /* 0x000fea0003800000 */
[----:B------:R-:W1:Y:S01]  /*0340*/  LDCU.64 UR6, c[0x0][0x3c8] ;  /* 0x00007900ff0677ac */ /* 0x000e620008000a00 */
[C---:B------:R-:W-:Y:S02]  /*0350*/  ISETP.GT.AND P1, PT, R0.reuse, RZ, PT ;  /* 0x000000ff0000720c */ /* 0x040fe40003f24270 */
[----:B------:R-:W-:-:S11]  /*0360*/  IADD3 R22, P3, PT, R0, R17, RZ ;  /* 0x0000001100167210 */ /* 0x000fd60007f7e0ff */
[----:B------:R-:W-:Y:S01]  /*0370*/  @!P1 LEA.HI.X.SX32 R8, R0, RZ, 0x1, P3 ;  /* 0x000000ff00089211 */ /* 0x000fe200018f0eff */
[----:B-1----:R-:W-:Y:S02]  /*0380*/  @!P1 IMAD.U32 R23, RZ, RZ, UR6 ;  /* 0x00000006ff179e24 */ /* 0x002fe4000f8e00ff */
[----:B0-----:R-:W-:-:S03]  /*0390*/  @!P1 IMAD.U32 R13, RZ, RZ, UR7 ;  /* 0x00000007ff0d9e24 */ /* 0x001fc6000f8e00ff */
[----:B------:R-:W-:-:S04]  /*03a0*/  @!P1 LEA R10, P2, R22, R23, 0x2 ;  /* 0x00000017160a9211 */ /* 0x000fc800078410ff */
[----:B------:R-:W-:-:S05]  /*03b0*/  @!P1 LEA.HI.X R11, R22, R13, R8, 0x2, P2 ;  /* 0x0000000d160b9211 */ /* 0x000fca00010f1408 */
[----:B------:R0:W2:Y:S01]  /*03c0*/  @!P1 LDG.E R21, desc[UR4][R10.64] ;  /* 0x000000040a159981 */ /* 0x0000a2000c1e1900 */
[--C-:B------:R-:W-:Y:S01]  /*03d0*/  IMAD.IADD R9, R9, 0x1, -R19.reuse ;  /* 0x0000000109097824 */ /* 0x100fe200078e0a13 */
[--C-:B------:R-:W-:Y:S01]  /*03e0*/  SHF.R.S32.HI R25, RZ, 0x1f, R0.reuse ;  /* 0x0000001fff197819 */ /* 0x100fe20000011400 */
[----:B------:R-:W-:Y:S01]  /*03f0*/  @P1 IMAD.U32 R23, RZ, RZ, UR6 ;  /* 0x00000006ff171e24 */ /* 0x000fe2000f8e00ff */
[----:B------:R-:W-:Y:S01]  /*0400*/  SHF.R.S32.HI R8, RZ, 0x1f, R19 ;  /* 0x0000001fff087819 */ /* 0x000fe20000011413 */
[----:B------:R-:W-:Y:S01]  /*0410*/  @P1 IMAD.U32 R13, RZ, RZ, UR7 ;  /* 0x00000007ff0d1e24 */ /* 0x000fe2000f8e00ff */
[----:B------:R-:W-:Y:S01]  /*0420*/  ISETP.GE.AND P2, PT, R0, R9, PT ;  /* 0x000000090000720c */ /* 0x000fe20003f46270 */
[----:B------:R-:W-:Y:S01]  /*0430*/  @P1 IMAD.X R9, RZ, RZ, RZ, P3 ;  /* 0x000000ffff091224 */ /* 0x000fe200018e06ff */
[----:B------:R-:W-:-:S04]  /*0440*/  IADD3 R24, P4, P5, R17, R19, R0 ;  /* 0x0000001311187210 */ /* 0x000fc80007d9e000 */
[----:B------:R-:W-:Y:S02]  /*0450*/  IADD3.X R25, PT, PT, RZ, R8, R25, P4, P5 ;  /* 0x00000008ff197210 */ /* 0x000fe400027ea419 */
[----:B------:R-:W-:-:S04]  /*0460*/  @P1 LEA R8, P4, R22, R23, 0x2 ;  /* 0x0000001716081211 */ /* 0x000fc800078810ff */
[----:B------:R-:W-:Y:S02]  /*0470*/  @P1 LEA.HI.X R9, R22, R13, R9, 0x2, P4 ;  /* 0x0000000d16091211 */ /* 0x000fe400020f1409 */
[CC--:B0-----:R-:W-:Y:S02]  /*0480*/  @P2 LEA R10, P3, R24.reuse, R23.reuse, 0x2 ;  /* 0x00000017180a2211 */ /* 0x0c1fe400078610ff */
[C---:B------:R-:W-:Y:S02]  /*0490*/  @!P2 LEA R12, P5, R24.reuse, R23, 0x2 ;  /* 0x00000017180ca211 */ /* 0x040fe400078a10ff */
[CCC-:B------:R-:W-:Y:S02]  /*04a0*/  @P2 LEA.HI.X R11, R24.reuse, R13.reuse, R25.reuse, 0x2, P3 ;  /* 0x0000000d180b2211 */ /* 0x1c0fe400018f1419 */
[----:B------:R-:W-:-:S03]  /*04b0*/  @!P2 LEA.HI.X R13, R24, R13, R25, 0x2, P5 ;  /* 0x0000000d180da211 */ /* 0x000fc600028f1419 */
[----:B------:R-:W3:Y:S04]  /*04c0*/  @P2 LDG.E R10, desc[UR4][R10.64+-0x4] ;  /* 0xfffffc040a0a2981 */ /* 0x000ee8000c1e1900 */
[----:B------:R-:W4:Y:S04]  /*04d0*/  @!P2 LDG.E R12, desc[UR4][R12.64] ;  /* 0x000000040c0ca981 */ /* 0x000f28000c1e1900 */
[----:B------:R-:W2:Y:S01]  /*04e0*/  @P1 LDG.E R21, desc[UR4][R8.64+-0x4] ;  /* 0xfffffc0408151981 */ /* 0x000ea2000c1e1900 */
[----:B------:R-:W-:-:S03]  /*04f0*/  IMAD R19, R19, 0x4, R2 ;  /* 0x0000000413137824 */ /* 0x000fc600078e0202 */
[----:B--2---:R1:W-:Y:S04]  /*0500*/  STS [R14+0x28], R21 ;  /* 0x000028150e007388 */ /* 0x0043e80000000800 */
[----:B---3--:R1:W-:Y:S04]  /*0510*/  @P2 STS [R19+0x4], R10 ;  /* 0x0000040a13002388 */ /* 0x0083e80000000800 */
[----:B----4-:R1:W-:Y:S02]  /*0520*/  @!P2 STS [R19+0x4], R12 ;  /* 0x0000040c1300a388 */ /* 0x0103e40000000800 */
.L_x_2:
[----:B------:R-:W-:Y:S05]  /*0530*/  BSYNC.RECONVERGENT B0 ;  /* 0x0000000000007941 */ /* 0x000fea0003800200 */
.L_x_1:
[----:B------:R-:W-:Y:S04]  /*0540*/  BSSY.RECONVERGENT B0, `(.L_x_3) ;  /* 0x0000023000007945 */ /* 0x000fe80003800200 */
[----:B------:R-:W-:Y:S05]  /*0550*/  @P0 BRA `(.L_x_4) ;  /* 0x0000000000840947 */ /* 0x000fea0003800000 */
[----:B------:R-:W-:Y:S01]  /*0560*/  IMAD.IADD R8, R20, 0x1, -R18 ;  /* 0x0000000114087824 */ /* 0x000fe200078e0a12 */
[C---:B------:R-:W-:Y:S01]  /*0570*/  ISETP.NE.AND P2, PT, R3.reuse, RZ, PT ;  /* 0x000000ff0300720c */ /* 0x040fe20003f45270 */
[----:B------:R-:W2:Y:S03]  /*0580*/  LDCU.64 UR6, c[0x0][0x3c8] ;  /* 0x00007900ff0677ac */ /* 0x000ea60008000a00 */
[----:B------:R-:W-:Y:S02]  /*0590*/  ISETP.GE.AND P0, PT, R3, R8, PT ;  /* 0x000000080300720c */ /* 0x000fe40003f06270 */
[----:B------:R-:W-:-:S07]  /*05a0*/  SHF.R.S32.HI R8, RZ, 0x1f, R0 ;  /* 0x0000001fff087819 */ /* 0x000fce0000011400 */
[----:B------:R-:W-:Y:S02]  /*05b0*/  @P2 IMAD.IADD R17, R17, 0x1, -R20 ;  /* 0x0000000111112824 */ /* 0x000fe400078e0a14 */
[----:B------:R-:W-:Y:S02]  /*05c0*/  @!P2 IMAD.MOV.U32 R9, RZ, RZ, R0 ;  /* 0x000000ffff09a224 */ /* 0x000fe400078e0000 */
[C-C-:B------:R-:W-:Y:S01]  /*05d0*/  @P0 IADD3 R11, PT, PT, R3.reuse, -0x1, R18.reuse ;  /* 0xffffffff030b0810 */ /* 0x140fe20007ffe012 */
[----:B0-----:R-:W-:Y:S01]  /*05e0*/  @!P0 IMAD.IADD R13, R3, 0x1, R18 ;  /* 0x00000001030d8824 */ /* 0x001fe200078e0212 */
[----:B------:R-:W-:Y:S01]  /*05f0*/  @P2 IADD3 R9, P3, PT, R0, R17, RZ ;  /* 0x0000001100092210 */ /* 0x000fe20007f7e0ff */
[----:B------:R-:W-:Y:S02]  /*0600*/  @!P2 IMAD.MOV.U32 R24, RZ, RZ, R8 ;  /* 0x000000ffff18a224 */ /* 0x000fe400078e0008 */
[C---:B-1----:R-:W-:Y:S01]  /*0610*/  @!P0 IMAD R19, R20.reuse, R13, RZ ;  /* 0x0000000d14138224 */ /* 0x042fe200078e02ff */
[----:B--2---:R-:W-:Y:S01]  /*0620*/  LEA R10, P1, R9, UR6, 0x2 ;  /* 0x00000006090a7c11 */ /* 0x004fe2000f8210ff */
[----:B------:R-:W-:-:S02]  /*0630*/  @P0 IMAD R11, R20, R11, RZ ;  /* 0x0000000b140b0224 */ /* 0x000fc400078e02ff */
[----:B------:R-:W-:Y:S01]  /*0640*/  @P2 IMAD.X R24, RZ, RZ, R8, P3 ;  /* 0x000000ffff182224 */ /* 0x000fe200018e0608 */
[----:B------:R-:W-:Y:S02]  /*0650*/  @!P0 IADD3 R17, P5, PT, R19, R0, RZ ;  /* 0x0000000013118210 */ /* 0x000fe40007fbe0ff */
[----:B------:R-:W-:-:S03]  /*0660*/  @P0 IADD3 R13, P4, PT, R0, R11, RZ ;  /* 0x0000000b000d0210 */ /* 0x000fc60007f9e0ff */
[----:B------:R-:W-:Y:S01]  /*0670*/  @!P0 IMAD.X R20, RZ, RZ, R8, P5 ;  /* 0x000000ffff148224 */ /* 0x000fe200028e0608 */
[----:B------:R-:W-:Y:S02]  /*0680*/  @P0 LEA.HI.X.SX32 R22, R11, R8, 0x1, P4 ;  /* 0x000000080b160211 */ /* 0x000fe400020f0eff */
[----:B------:R-:W-:Y:S02]  /*0690*/  @P0 LEA R12, P2, R13, UR6, 0x2 ;  /* 0x000000060d0c0c11 */ /* 0x000fe4000f8410ff */
[----:B------:R-:W-:Y:S02]  /*06a0*/  @!P0 LEA R8, P3, R17, UR6, 0x2 ;  /* 0x0000000611088c11 */ /* 0x000fe4000f8610ff */
[----:B------:R-:W-:Y:S02]  /*06b0*/  LEA.HI.X R11, R9, UR7, R24, 0x2, P1 ;  /* 0x00000007090b7c11 */ /* 0x000fe400088f1418 */
[----:B------:R-:W-:Y:S02]  /*06c0*/  @P0 LEA.HI.X R13, R13, UR7, R22, 0x2, P2 ;  /* 0x000000070d0d0c11 */ /* 0x000fe400090f1416 */
[----:B------:R-:W-:Y:S01]  /*06d0*/  @!P0 LEA.HI.X R9, R17, UR7, R20, 0x2, P3 ;  /* 0x0000000711098c11 */ /* 0x000fe200098f1414 */
[----:B------:R-:W2:Y:S04]  /*06e0*/  LDG.E R10, desc[UR4][R10.64] ;  /* 0x000000040a0a7981 */ /* 0x000ea8000c1e1900 */
[----:B------:R-:W3:Y:S04]  /*06f0*/  @P0 LDG.E R12, desc[UR4][R12.64] ;  /* 0x000000040c0c0981 */ /* 0x000ee8000c1e1900 */
[----:B------:R-:W4:Y:S01]  /*0700*/  @!P0 LDG.E R8, desc[UR4][R8.64] ;  /* 0x0000000408088981 */ /* 0x000f22000c1e1900 */
[----:B------:R-:W-:-:S02]  /*0710*/  IMAD R17, R18, 0x28, R14 ;  /* 0x0000002812117824 */ /* 0x000fc400078e020e */
[C---:B------:R-:W-:Y:S02]  /*0720*/  IMAD R15, R16.reuse, 0x4, R15 ;  /* 0x00000004100f7824 */ /* 0x040fe400078e020f */
[----:B------:R-:W-:-:S03]  /*0730*/  IMAD R17, R16, 0x4, R17 ;  /* 0x0000000410117824 */ /* 0x000fc600078e0211 */
[----:B--2---:R2:W-:Y:S04]  /*0740*/  STS [R15+0x4], R10 ;  /* 0x0000040a0f007388 */ /* 0x0045e80000000800 */
[----:B---3--:R2:W-:Y:S04]  /*0750*/  @P0 STS [R17+0x2c], R12 ;  /* 0x00002c0c11000388 */ /* 0x0085e80000000800 */
[----:B----4-:R2:W-:Y:S02]  /*0760*/  @!P0 STS [R17+0x2c], R8 ;  /* 0x00002c0811008388 */ /* 0x0105e40000000800 */
.L_x_4:
[----:B------:R-:W-:Y:S05]  /*0770*/  BSYNC.RECONVERGENT B0 ;  /* 0x0000000000007941 */ /* 0x000fea0003800200 */
.L_x_3:
[----:B------:R-:W-:Y:S06]  /*0780*/  BAR.SYNC.DEFER_BLOCKING 0x0 ;  /* 0x0000000000007b1d */ /* 0x000fec0000010000 */
[----:B012---:R-:W2:Y:S02]  /*0790*/  LDG.E R10, desc[UR4][R6.64] ;  /* 0x00000004060a7981 */ /* 0x007ea4000c1e1900 */
[----:B--2---:R-:W-:-:S13]  /*07a0*/  ISETP.GE.AND P0, PT, R3, R10, PT ;  /* 0x0000000a0300720c */ /* 0x004fda0003f06270 */
[----:B------:R-:W-:Y:S05]  /*07b0*/  @P0 EXIT ;  /* 0x000000000000094d */ /* 0x000fea0003800000 */
[----:B------:R-:W2:Y:S02]  /*07c0*/  LDG.E R5, desc[UR4][R4.64] ;  /* 0x0000000404057981 */ /* 0x000ea4000c1e1900 */
[----:B--2---:R-:W-:-:S13]  /*07d0*/  ISETP.GE.AND P0, PT, R0, R5, PT ;  /* 0x000000050000720c */ /* 0x004fda0003f06270 */
[----:B------:R-:W-:Y:S05]  /*07e0*/  @P0 EXIT ;  /* 0x000000000000094d */ /* 0x000fea0003800000 */
[----:B------:R-:W0:Y:S01]  /*07f0*/  LDC.64 R8, c[0x0][0x388] ;  /* 0x0000e200ff087b82 */ /* 0x000e220000000a00 */
[----:B------:R-:W-:Y:S04]  /*0800*/  LDS R12, [R2+-0x24] ;  /* 0xffffdc00020c7984 */ /* 0x000fe80000000800 */
[----:B------:R-:W1:Y:S03]  /*0810*/  LDS R13, [R2] ;  /* 0x00000000020d7984 */ /* 0x000e660000000800 */
[----:B------:R-:W2:Y:S01]  /*0820*/  LDC.64 R6, c[0x0][0x3d0] ;  /* 0x0000f400ff067b82 */ /* 0x000ea20000000a00 */
[----:B------:R-:W3:Y:S04]  /*0830*/  LDS R15, [R2+0x2c] ;  /* 0x00002c00020f7984 */ /* 0x000ee80000000800 */
[----:B------:R-:W4:Y:S04]  /*0840*/  LDS R17, [R2+0x8] ;  /* 0x0000080002117984 */ /* 0x000f280000000800 */
[----:B------:R-:W5:Y:S04]  /*0850*/  LDS R11, [R2+0x4] ;  /* 0x00000400020b7984 */ /* 0x000f680000000800 */
[----:B0-----:R0:W5:Y:S01]  /*0860*/  LDG.E R8, desc[UR4][R8.64] ;  /* 0x0000000408087981 */ /* 0x001162000c1e1900 */
[----:B------:R-:W5:Y:S01]  /*0870*/  LDC.64 R4, c[0x0][0x3f0] ;  /* 0x0000fc00ff047b82 */ /* 0x000f620000000a00 */
[----:B0-----:R-:W-:-:S04]  /*0880*/  IMAD R9, R3, R10, R0 ;  /* 0x0000000a03097224 */ /* 0x001fc800078e0200 */
[----:B--2---:R-:W-:-:S04]  /*0890*/  IMAD.WIDE R6, R9, 0x4, R6 ;  /* 0x0000000409067825 */ /* 0x004fc800078e0206 */
[----:B-1----:R-:W-:-:S04]  /*08a0*/  FADD R12, R12, R13 ;  /* 0x0000000d0c0c7221 */ /* 0x002fc80000000000 */
[----:B---3--:R-:W-:-:S04]  /*08b0*/  FADD R12, R12, R15 ;  /* 0x0000000f0c0c7221 */ /* 0x008fc80000000000 */
[----:B----4-:R-:W-:-:S04]  /*08c0*/  FADD R12, R12, R17 ;  /* 0x000000110c0c7221 */ /* 0x010fc80000000000 */
[----:B-----5:R-:W-:-:S04]  /*08d0*/  FFMA R12, R11, -4, R12 ;  /* 0xc08000000b0c7823 */ /* 0x020fc8000000000c */
[----:B------:R-:W-:-:S05]  /*08e0*/  FFMA R11, R8, R12, R11 ;  /* 0x0000000c080b7223 */ /* 0x000fca000000000b */
[----:B------:R0:W-:Y:S04]  /*08f0*/  STG.E desc[UR4][R6.64], R11 ;  /* 0x0000000b06007986 */ /* 0x0001e8000c101904 */
[----:B------:R-:W2:Y:S02]  /*0900*/  LDG.E R2, desc[UR4][R4.64] ;  /* 0x0000000404027981 */ /* 0x000ea4000c1e1900 */
[----:B--2---:R-:W-:-:S13]  /*0910*/  ISETP.GE.AND P0, PT, R2, 0x1, PT ;  /* 0x000000010200780c */ /* 0x004fda0003f06270 */
[----:B0-----:R-:W-:Y:S05]  /*0920*/  @!P0 BRA `(.L_x_5) ;  /* 0x0000000000a48947 */ /* 0x001fea0003800000 */
[----:B------:R-:W0:Y:S01]  /*0930*/  LDC.64 R4, c[0x0][0x3d0] ;  /* 0x0000f400ff047b82 */ /* 0x000e220000000a00 */
[----:B------:R-:W-:Y:S01]  /*0940*/  BSSY.RECONVERGENT B0, `(.L_x_5) ;  /* 0x0000027000007945 */ /* 0x000fe20003800200 */
[----:B------:R-:W-:-:S06]  /*0950*/  IMAD.MOV.U32 R17, RZ, RZ, RZ ;  /* 0x000000ffff117224 */ /* 0x000fcc00078e00ff */
[----:B------:R-:W1:Y:S08]  /*0960*/  LDC.64 R6, c[0x0][0x398] ;  /* 0x0000e600ff067b82 */ /* 0x000e700000000a00 */
[----:B------:R-:W2:Y:S08]  /*0970*/  LDC.64 R8, c[0x0][0x3b0] ;  /* 0x0000ec00ff087b82 */ /* 0x000eb00000000a00 */
[----:B------:R-:W3:Y:S08]  /*0980*/  LDC.64 R10, c[0x0][0x390] ;  /* 0x0000e400ff0a7b82 */ /* 0x000ef00000000a00 */
[----:B------:R-:W4:Y:S08]  /*0990*/  LDC.64 R12, c[0x0][0x3a8] ;  /* 0x0000ea00ff0c7b82 */ /* 0x000f300000000a00 */
[----:B------:R-:W0:Y:S02]  /*09a0*/  LDC.64 R14, c[0x0][0x3c0] ;  /* 0x0000f000ff0e7b82 */ /* 0x000e240000000a00 */
.L_x_8:
[----:B-1----:R-:W-:-:S05]  /*09b0*/  IMAD.WIDE.U32 R18, R17, 0x4, R6 ;  /* 0x0000000411127825 */ /* 0x002fca00078e0006 */
[----:B------:R-:W5:Y:S01]  /*09c0*/  LDG.E R16, desc[UR4][R18.64] ;  /* 0x0000000412107981 */ /* 0x000f62000c1e1900 */
[----:B------:R-:W-:Y:S01]  /*09d0*/  BSSY.RECONVERGENT B1, `(.L_x_6) ;  /* 0x000001a000017945 */ /* 0x000fe20003800200 */
[----:B-----5:R-:W-:-:S13]  /*09e0*/  ISETP.GE.AND P0, PT, R3, R16, PT ;  /* 0x000000100300720c */ /* 0x020fda0003f06270 */
[----:B------:R-:W-:Y:S05]  /*09f0*/  @!P0 BRA `(.L_x_7) ;  /* 0x00000000005c8947 */ /* 0x000fea0003800000 */
[----:B--2---:R-:W-:-:S06]  /*0a00*/  IMAD.WIDE.U32 R18, R17, 0x4, R8 ;  /* 0x0000000411127825 */ /* 0x004fcc00078e0008 */
[----:B------:R-:W2:Y:S02]  /*0a10*/  LDG.E R18, desc[UR4][R18.64] ;  /* 0x0000000412127981 */ /* 0x000ea4000c1e1900 */
[----:B--2---:R-:W-:-:S05]  /*0a20*/  IMAD.IADD R16, R16, 0x1, R18 ;  /* 0x0000000110107824 */ /* 0x004fca00078e0212 */
[----:B------:R-:W-:-:S13]  /*0a30*/  ISETP.GE.AND P0, PT, R3, R16, PT ;  /* 0x000000100300720c */ /* 0x000fda0003f06270 */
[----:B------:R-:W-:Y:S05]  /*0a40*/  @P0 BRA `(.L_x_7) ;  /* 0x0000000000480947 */ /* 0x000fea0003800000 */
[----:B---3--:R-:W-:-:S05]  /*0a50*/  IMAD.WIDE.U32 R18, R17, 0x4, R10 ;  /* 0x0000000411127825 */ /* 0x008fca00078e000a */
[----:B------:R-:W2:Y:S02]  /*0a60*/  LDG.E R21, desc[UR4][R18.64] ;  /* 0x0000000412157981 */ /* 0x000ea4000c1e1900 */
[----:B--2---:R-:W-:-:S13]  /*0a70*/  ISETP.GE.AND P0, PT, R0, R21, PT ;  /* 0x000000150000720c */ /* 0x004fda0003f06270 */
[----:B------:R-:W-:Y:S05]  /*0a80*/  @!P0 BRA `(.L_x_7) ;  /* 0x0000000000388947 */ /* 0x000fea0003800000 */
[----:B----4-:R-:W-:-:S06]  /*0a90*/  IMAD.WIDE.U32 R18, R17, 0x4, R12 ;  /* 0x0000000411127825 */ /* 0x010fcc00078e000c */
[----:B------:R-:W2:Y:S02]  /*0aa0*/  LDG.E R18, desc[UR4][R18.64] ;  /* 0x0000000412127981 */ /* 0x000ea4000c1e1900 */
[----:B--2---:R-:W-:-:S05]  /*0ab0*/  IMAD.IADD R21, R21, 0x1, R18 ;  /* 0x0000000115157824 */ /* 0x004fca00078e0212 */
[----:B------:R-:W-:-:S13]  /*0ac0*/  ISETP.GE.AND P0, PT, R0, R21, PT ;  /* 0x000000150000720c */ /* 0x000fda0003f06270 */
[----:B------:R-:W-:Y:S05]  /*0ad0*/  @P0 BRA `(.L_x_7) ;  /* 0x0000000000240947 */ /* 0x000fea0003800000 */
[----:B------:R-:W1:Y:S01]  /*0ae0*/  LDC.64 R22, c[0x0][0x3e0] ;  /* 0x0000f800ff167b82 */ /* 0x000e620000000a00 */
[----:B0-----:R-:W-:-:S06]  /*0af0*/  IMAD.WIDE.U32 R18, R17, 0x4, R14 ;  /* 0x0000000411127825 */ /* 0x001fcc00078e000e */
[----:B------:R-:W2:Y:S04]  /*0b00*/  LDG.E R19, desc[UR4][R18.64] ;  /* 0x0000000412137981 */ /* 0x000ea8000c1e1900 */
[----:B-1----:R-:W3:Y:S01]  /*0b10*/  LDG.E R22, desc[UR4][R22.64] ;  /* 0x0000000416167981 */ /* 0x002ee2000c1e1900 */
[----:B------:R-:W0:Y:S01]  /*0b20*/  LDC.64 R24, c[0x0][0x3f0] ;  /* 0x0000fc00ff187b82 */ /* 0x000e220000000a00 */
[----:B---3--:R-:W-:-:S04]  /*0b30*/  IMAD R21, R3, R22, R0 ;  /* 0x0000001603157224 */ /* 0x008fc800078e0200 */
[----:B------:R-:W-:-:S05]  /*0b40*/  IMAD.WIDE R20, R21, 0x4, R4 ;  /* 0x0000000415147825 */ /* 0x000fca00078e0204 */
[----:B--2---:R1:W-:Y:S04]  /*0b50*/  STG.E desc[UR4][R20.64], R19 ;  /* 0x0000001314007986 */ /* 0x0043e8000c101904 */
[----:B0-----:R1:W5:Y:S02]  /*0b60*/  LDG.E R2, desc[UR4][R24.64] ;  /* 0x0000000418027981 */ /* 0x001364000c1e1900 */
.L_x_7:
[----:B------:R-:W-:Y:S05]  /*0b70*/  BSYNC.RECONVERGENT B1 ;  /* 0x0000000000017941 */ /* 0x000fea0003800200 */
.L_x_6:
[----:B------:R-:W-:-:S05]  /*0b80*/  VIADD R17, R17, 0x1 ;  /* 0x0000000111117836 */ /* 0x000fca0000000000 */
[----:B-----5:R-:W-:-:S13]  /*0b90*/  ISETP.GE.AND P0, PT, R17, R2, PT ;  /* 0x000000021100720c */ /* 0x020fda0003f06270 */
[----:B------:R-:W-:Y:S05]  /*0ba0*/  @!P0 BRA `(.L_x_8) ;  /* 0xfffffffc00808947 */ /* 0x000fea000383ffff */
[----:B------:R-:W-:Y:S05]  /*0bb0*/  BSYNC.RECONVERGENT B0 ;  /* 0x0000000000007941 */ /* 0x000fea0003800200 */
.L_x_5:
[----:B------:R-:W5:Y:S08]  /*0bc0*/  LDC.64 R6, c[0x0][0x3e0] ;  /* 0x0000f800ff067b82 */ /* 0x000f700000000a00 */
[----:B0-----:R-:W0:Y:S01]  /*0bd0*/  LDC.64 R4, c[0x0][0x3d0] ;  /* 0x0000f400ff047b82 */ /* 0x001e220000000a00 */
[----:B-----5:R-:W2:Y:S02]  /*0be0*/  LDG.E R6, desc[UR4][R6.64] ;  /* 0x0000000406067981 */ /* 0x020ea4000c1e1900 */
[----:B--2---:R-:W-:-:S04]  /*0bf0*/  IMAD R9, R3, R6, R0 ;  /* 0x0000000603097224 */ /* 0x004fc800078e0200 */
[C---:B0-----:R-:W-:Y:S02]  /*0c00*/  IMAD.WIDE R2, R9.reuse, 0x4, R4 ;  /* 0x0000000409027825 */ /* 0x041fe400078e0204 */
[----:B------:R-:W0:Y:S04]  /*0c10*/  LDC.64 R4, c[0x0][0x3c8] ;  /* 0x0000f200ff047b82 */ /* 0x000e280000000a00 */
[----:B------:R-:W2:Y:S01]  /*0c20*/  LDG.E R3, desc[UR4][R2.64] ;  /* 0x0000000402037981 */ /* 0x000ea2000c1e1900 */
[----:B0-----:R-:W-:-:S05]  /*0c30*/  IMAD.WIDE R4, R9, 0x4, R4 ;  /* 0x0000000409047825 */ /* 0x001fca00078e0204 */
[----:B--2---:R-:W-:Y:S01]  /*0c40*/  STG.E desc[UR4][R4.64], R3 ;  /* 0x0000000304007986 */ /* 0x004fe2000c101904 */
[----:B------:R-:W-:Y:S05]  /*0c50*/  EXIT ;  /* 0x000000000000794d */ /* 0x000fea0003800000 */
.L_x_0:
[----:B------:R-:W0:Y:S02]  /*0c60*/  LDC.64 R2, c[0x0][0x3e0] ;  /* 0x0000f800ff027b82 */ /* 0x000e240000000a00 */
[----:B0-----:R-:W2:Y:S01]  /*0c70*/  LDG.E R21, desc[UR4][R2.64] ;  /* 0x0000000402157981 */ /* 0x001ea2000c1e1900 */
[----:B------:R-:W0:Y:S05]  /*0c80*/  LDCU UR6, c[0x0][0x360] ;  /* 0x00006c00ff0677ac */ /* 0x000e2a0008000800 */
[----:B------:R-:W1:Y:S01]  /*0c90*/  S2UR UR8, SR_CTAID.Y ;  /* 0x00000000000879c3 */ /* 0x000e620000002600 */
[----:B------:R-:W1:Y:S07]  /*0ca0*/  S2R R10, SR_TID.Y ;  /* 0x00000000000a7919 */ /* 0x000e6e0000002200 */
[----:B------:R-:W1:Y:S01]  /*0cb0*/  LDC R5, c[0x0][0x364] ;  /* 0x0000d900ff057b82 */ /* 0x000e620000000800 */
[----:B------:R-:W3:Y:S01]  /*0cc0*/  LDCU UR7, c[0x0][0x368] ;  /* 0x00006d00ff0777ac */ /* 0x000ee20008000800 */
[----:B-1----:R-:W-:-:S05]  /*0cd0*/  IMAD R0, R5, UR8, R10 ;  /* 0x0000000805007c24 */ /* 0x002fca000f8e020a */
[----:B--2---:R-:W-:-:S13]  /*0ce0*/  ISETP.GT.AND P0, PT, R0, R21, PT ;  /* 0x000000150000720c */ /* 0x004fda0003f04270 */
[----:B0--3--:R-:W-:Y:S05]  /*0cf0*/  @P0 EXIT ;  /* 0x000000000000094d */ /* 0x009fea0003800000 */
[----:B------:R-:W0:Y:S02]  /*0d00*/  LDC.64 R8, c[0x0][0x3d8] ;  /* 0x0000f600ff087b82 */ /* 0x000e240000000a00 */
[----:B0-----:R-:W2:Y:S01]  /*0d10*/  LDG.E R8, desc[UR4][R8.64] ;  /* 0x0000000408087981 */ /* 0x001ea2000c1e1900 */
[----:B------:R-:W0:Y:S01]  /*0d20*/  S2R R11, SR_CTAID.X ;  /* 0x00000000000b7919 */ /* 0x000e220000002500 */
[----:B------:R-:W0:Y:S02]  /*0d30*/  S2R R12, SR_TID.X ;  /* 0x00000000000c7919 */ /* 0x000e240000002100 */
[----:B0-----:R-:W-:-:S05]  /*0d40*/  IMAD R13, R11, UR6, R12 ;  /* 0x000000060b0d7c24 */ /* 0x001fca000f8e020c */
[----:B--2---:R-:W-:-:S13]  /*0d50*/  ISETP.GT.AND P0, PT, R13, R8, PT ;  /* 0x000000080d00720c */ /* 0x004fda0003f04270 */
[----:B------:R-:W-:Y:S05]  /*0d60*/  @P0 EXIT ;  /* 0x000000000000094d */ /* 0x000fea0003800000 */
[----:B------:R-:W0:Y:S02]  /*0d70*/  LDC.64 R4, c[0x0][0x3e8] ;  /* 0x0000fa00ff047b82 */ /* 0x000e240000000a00 */
[----:B0-----:R-:W2:Y:S01]  /*0d80*/  LDG.E R14, desc[UR4][R4.64] ;  /* 0x00000004040e7981 */ /* 0x001ea2000c1e1900 */
[----:B------:R-:W0:Y:S01]  /*0d90*/  S2R R18, SR_CTAID.Z ;  /* 0x0000000000127919 */ /* 0x000e220000002700 */
[----:B------:R-:W0:Y:S02]  /*0da0*/  S2R R15, SR_TID.Z ;  /* 0x00000000000f7919 */ /* 0x000e240000002300 */
[----:B0-----:R-:W-:-:S05]  /*0db0*/  IMAD R17, R18, UR7, R15 ;  /* 0x0000000712117c24 */ /* 0x001fca000f8e020f */
[----:B--2---:R-:W-:-:S13]  /*0dc0*/  ISETP.GT.AND P0, PT, R17, R14, PT ;  /* 0x0000000e1100720c */ /* 0x004fda0003f04270 */
[----:B------:R-:W-:Y:S05]  /*0dd0*/  @P0 EXIT ;  /* 0x000000000000094d */ /* 0x000fea0003800000 */
[----:B------:R-:W0:Y:S01]  /*0de0*/  LDC.64 R2, c[0x0][0x3c8] ;  /* 0x0000f200ff027b82 */ /* 0x000e220000000a00 */
[----:B------:R-:W-:-:S04]  /*0df0*/  IMAD R22, R0, R21, RZ ;  /* 0x0000001500167224 */ /* 0x000fc800078e02ff */
[----:B------:R-:W-:-:S04]  /*0e00*/  IMAD.IADD R9, R13, 0x1, R22 ;  /* 0x000000010d097824 */ /* 0x000fc800078e0216 */
[----:B------:R-:W-:-:S04]  /*0e10*/  IMAD R16, R14, R9, RZ ;  /* 0x000000090e107224 */ /* 0x000fc800078e02ff */
[----:B------:R-:W-:-:S04]  /*0e20*/  IMAD.IADD R7, R17, 0x1, R16 ;  /* 0x0000000111077824 */ /* 0x000fc800078e0210 */
[----:B0-----:R-:W-:-:S06]  /*0e30*/  IMAD.WIDE R6, R7, 0x4, R2 ;  /* 0x0000000407067825 */ /* 0x001fcc00078e0202 */
[----:B------:R0:W2:Y:S01]  /*0e40*/  LDG.E R6, desc[UR4][R6.64] ;  /* 0x0000000406067981 */ /* 0x0000a2000c1e1900 */
[----:B------:R-:W-:Y:S01]  /*0e50*/  MOV R19, 0x400 ;  /* 0x0000040000137802 */ /* 0x000fe20000000f00 */
[----:B------:R-:W-:Y:S01]  /*0e60*/  BSSY.RECONVERGENT B0, `(.L_x_9) ;  /* 0x0000039000007945 */ /* 0x000fe20003800200 */
[----:B------:R-:W-:Y:S01]  /*0e70*/  SHF.R.U32.HI R27, RZ, 0x3, R14 ;  /* 0x00000003ff1b7819 */ /* 0x000fe2000001160e */
[----:B------:R-:W1:Y:S01]  /*0e80*/  S2R R20, SR_CgaCtaId ;  /* 0x0000000000147919 */ /* 0x000e620000008800 */
[----:B------:R-:W-:Y:S01]  /*0e90*/  SHF.R.S32.HI R25, RZ, 0x1f, R8 ;  /* 0x0000001fff197819 */ /* 0x000fe20000011408 */
[----:B------:R-:W-:Y:S01]  /*0ea0*/  VIADD R19, R19, 0x190 ;  /* 0x0000019013137836 */ /* 0x000fe20000000000 */
[----:B------:R-:W-:Y:S02]  /*0eb0*/  ISETP.NE.AND P0, PT, R18, R27, PT ;  /* 0x0000001b1200720c */ /* 0x000fe40003f05270 */
[----:B------:R-:W-:Y:S02]  /*0ec0*/  LEA.HI R25, R25, R8, RZ, 0x3 ;  /* 0x0000000819197211 */ /* 0x000fe400078f18ff */
[----:B------:R-:W-:-:S02]  /*0ed0*/  ISETP.NE.AND P4, PT, R12, RZ, PT ;  /* 0x000000ff0c00720c */ /* 0x000fc40003f85270 */
[----:B------:R-:W-:Y:S02]  /*0ee0*/  ISETP.NE.AND P1, PT, R10, RZ, PT ;  /* 0x000000ff0a00720c */ /* 0x000fe40003f25270 */
[----:B-1----:R-:W-:-:S05]  /*0ef0*/  LEA R19, R20, R19, 0x18 ;  /* 0x0000001314137211 */ /* 0x002fca00078ec0ff */
[----:B------:R-:W-:Y:S01]  /*0f00*/  IMAD R20, R10, 0x190, R19 ;  /* 0x000001900a147824 */ /* 0x000fe200078e0213 */
[----:B------:R-:W-:Y:S02]  /*0f10*/  SHF.R.S32.HI R10, RZ, 0x3, R25 ;  /* 0x00000003ff0a7819 */ /* 0x000fe40000011419 */
[----:B------:R-:W-:Y:S01]  /*0f20*/  LOP3.LUT R25, R25, 0xfffffff8, RZ, 0xc0, !PT ;  /* 0xfffffff819197812 */ /* 0x000fe200078ec0ff */
[----:B------:R-:W-:Y:S01]  /*0f30*/  VIADD R23, R20, 0x190 ;  /* 0x0000019014177836 */ /* 0x000fe20000000000 */
[----:B------:R-:W-:-:S03]  /*0f40*/  ISETP.NE.AND P3, PT, R11, R10, PT ;  /* 0x0000000a0b00720c */ /* 0x000fc60003f65270 */
[----:B------:R-:W-:Y:S01]  /*0f50*/  IMAD R18, R12, 0x28, R23 ;  /* 0x000000280c127824 */ /* 0x000fe200078e0217 */
[----:B------:R-:W-:Y:S01]  /*0f60*/  SHF.R.U32.HI R23, RZ, 0x3, R21 ;  /* 0x00000003ff177819 */ /* 0x000fe20000011615 */
[----:B------:R-:W-:Y:S02]  /*0f70*/  IMAD.IADD R25, R8, 0x1, -R25 ;  /* 0x0000000108197824 */ /* 0x000fe400078e0a19 */
[----:B0-----:R-:W-:Y:S01]  /*0f80*/  IMAD R7, R15, 0x4, R18 ;  /* 0x000000040f077824 */ /* 0x001fe200078e0212 */
[----:B------:R-:W-:Y:S02]  /*0f90*/  ISETP.NE.AND P2, PT, R23, UR8, PT ;  /* 0x0000000817007c0c */ /* 0x000fe4000bf45270 */
[----:B------:R-:W-:Y:S02]  /*0fa0*/  LOP3.LUT R23, R21, 0x7, RZ, 0xc0, !PT ;  /* 0x0000000715177812 */ /* 0x000fe400078ec0ff */
[----:B------:R-:W-:Y:S01]  /*0fb0*/  SEL R25, R25, 0x8, !P3 ;  /* 0x0000000819197807 */ /* 0x000fe20005800000 */
[----:B--2---:R0:W-:Y:S01]  /*0fc0*/  STS [R7+0x2c], R6 ;  /* 0x00002c0607007388 */ /* 0x0041e20000000800 */
[----:B------:R-:W-:Y:S07]  /*0fd0*/  @P4 BRA `(.L_x_10) ;  /* 0x0000000000844947 */ /* 0x000fee0003800000 */
[----:B------:R-:W-:Y:S01]  /*0fe0*/  IMAD.IADD R8, R8, 0x1, -R25 ;  /* 0x0000000108087824 */ /* 0x000fe200078e0a19 */
[----:B------:R-:W-:Y:S01]  /*0ff0*/  ISETP.GT.AND P4, PT, R13, RZ, PT ;  /* 0x000000ff0d00720c */ /* 0x000fe20003f84270 */
[----:B------:R-:W1:Y:S01]  /*1000*/  LDCU.64 UR6, c[0x0][0x3c8] ;  /* 0x00007900ff0677ac */ /* 0x000e620008000a00 */
[----:B0-----:R-:W-:Y:S02]  /*1010*/  VIADD R7, R9, 0xffffffff ;  /* 0xffffffff09077836 */ /* 0x001fe40000000000 */
[----:B------:R-:W-:-:S09]  /*1020*/  ISETP.GE.AND P3, PT, R13, R8, PT ;  /* 0x000000080d00720c */ /* 0x000fd20003f66270 */
[----:B------:R-:W-:-:S04]  /*1030*/  @!P4 IMAD.MOV R7, RZ, RZ, R9 ;  /* 0x000000ffff07c224 */ /* 0x000fc800078e0209 */
[--C-:B------:R-:W-:Y:S01]  /*1040*/  @P3 IADD3 R8, PT, PT, R22, R13, R25.reuse ;  /* 0x0000000d16083210 */ /* 0x100fe20007ffe019 */
[----:B------:R-:W-:Y:S02]  /*1050*/  IMAD R6, R14, R7, RZ ;  /* 0x000000070e067224 */ /* 0x000fe400078e02ff */
[----:B------:R-:W-:Y:S02]  /*1060*/  @!P3 IMAD.IADD R9, R9, 0x1, R25 ;  /* 0x000000010909b824 */ /* 0x000fe400078e0219 */
[----:B------:R-:W-:Y:S01]  /*1070*/  @P3 VIADD R7, R8, 0xffffffff ;  /* 0xffffffff08073836 */ /* 0x000fe20000000000 */
[----:B------:R-:W-:Y:S01]  /*1080*/  IADD3 R24, P4, PT, R17, R6, RZ ;  /* 0x0000000611187210 */ /* 0x000fe20007f9e0ff */
[C---:B------:R-:W-:Y:S02]  /*1090*/  @!P3 IMAD R10, R14.reuse, R9, RZ ;  /* 0x000000090e0ab224 */ /* 0x040fe400078e02ff */
[----:B------:R-:W-:Y:S01]  /*10a0*/  @P3 IMAD R8, R14, R7, RZ ;  /* 0x000000070e083224 */ /* 0x000fe200078e02ff */
[----:B------:R-:W-:-:S02]  /*10b0*/  LEA.HI.X.SX32 R7, R6, RZ, 0x1, P4 ;  /* 0x000000ff06077211 */ /* 0x000fc400020f0eff */
[C---:B-1----:R-:W-:Y:S02]  /*10c0*/  LEA R6, P4, R24.reuse, UR6, 0x2 ;  /* 0x0000000618067c11 */ /* 0x042fe4000f8810ff */
[C---:B------:R-:W-:Y:S02]  /*10d0*/  @!P3 IADD3 R9, P6, PT, R17.reuse, R10, RZ ;  /* 0x0000000a1109b210 */ /* 0x040fe40007fde0ff */
[----:B------:R-:W-:Y:S02]  /*10e0*/  @P3 IADD3 R11, P5, PT, R17, R8, RZ ;  /* 0x00000008110b3210 */ /* 0x000fe40007fbe0ff */
[----:B------:R-:W-:Y:S02]  /*10f0*/  LEA.HI.X R7, R24, UR7, R7, 0x2, P4 ;  /* 0x0000000718077c11 */ /* 0x000fe4000a0f1407 */
[----:B------:R-:W-:Y:S02]  /*1100*/  @!P3 LEA.HI.X.SX32 R24, R10, RZ, 0x1, P6 ;  /* 0x000000ff0a18b211 */ /* 0x000fe400030f0eff */
[----:B------:R-:W-:Y:S01]  /*1110*/  @P3 LEA.HI.X.SX32 R26, R8, RZ, 0x1, P5 ;  /* 0x000000ff081a3211 */ /* 0x000fe200028f0eff */
[----:B------:R-:W2:Y:S01]  /*1120*/  LDG.E R6, desc[UR4][R6.64] ;  /* 0x0000000406067981 */ /* 0x000ea2000c1e1900 */
[----:B------:R-:W-:-:S02]  /*1130*/  @P3 LEA R10, P4, R11, UR6, 0x2 ;  /* 0x000000060b0a3c11 */ /* 0x000fc4000f8810ff */
[----:B------:R-:W-:Y:S02]  /*1140*/  @!P3 LEA R8, P5, R9, UR6, 0x2 ;  /* 0x000000060908bc11 */ /* 0x000fe4000f8a10ff */
[----:B------:R-:W-:Y:S02]  /*1150*/  @P3 LEA.HI.X R11, R11, UR7, R26, 0x2, P4 ;  /* 0x000000070b0b3c11 */ /* 0x000fe4000a0f141a */
[----:B------:R-:W-:-:S03]  /*1160*/  @!P3 LEA.HI.X R9, R9, UR7, R24, 0x2, P5 ;  /* 0x000000070909bc11 */ /* 0x000fc6000a8f1418 */
[----:B------:R-:W3:Y:S04]  /*1170*/  @P3 LDG.E R10, desc[UR4][R10.64] ;  /* 0x000000040a0a3981 */ /* 0x000ee8000c1e1900 */
[----:B------:R-:W4:Y:S01]  /*1180*/  @!P3 LDG.E R8, desc[UR4][R8.64] ;  /* 0x000000040808b981 */ /* 0x000f22000c1e1900 */
[----:B------:R-:W-:Y:S02]  /*1190*/  IMAD R24, R25, 0x28, R18 ;  /* 0x0000002819187824 */ /* 0x000fe400078e0212 */
[C---:B------:R-:W-:Y:S02]  /*11a0*/  IMAD R27, R15.reuse, 0x4, R20 ;  /* 0x000000040f1b7824 */ /* 0x040fe400078e0214 */
[----:B------:R-:W-:-:S03]  /*11b0*/  IMAD R25, R15, 0x4, R24 ;  /* 0x000000040f197824 */ /* 0x000fc600078e0218 */
[----:B--2---:R1:W-:Y:S04]  /*11c0*/  STS [R27+0x194], R6 ;  /* 0x000194061b007388 */ /* 0x0043e80000000800 */
[----:B---3--:R1:W-:Y:S04]  /*11d0*/  @P3 STS [R25+0x2c], R10 ;  /* 0x00002c0a19003388 */ /* 0x0083e80000000800 */
[----:B----4-:R1:W-:Y:S02]  /*11e0*/  @!P3 STS [R25+0x2c], R8 ;  /* 0x00002c081900b388 */ /* 0x0103e40000000800 */
.L_x_10:
[----:B------:R-:W-:Y:S05]  /*11f0*/  BSYNC.RECONVERGENT B0 ;  /* 0x0000000000007941 */ /* 0x000fea0003800200 */
.L_x_9:
[----:B------:R-:W-:Y:S01]  /*1200*/  BSSY.RECONVERGENT B0, `(.L_x_11) ;  /* 0x0000028000007945 */ /* 0x000fe20003800200 */
[----:B------:R-:W-:-:S03]  /*1210*/  SEL R23, R23, 0x8, !P2 ;  /* 0x0000000817177807 */ /* 0x000fc60005000000 */
[----:B------:R-:W-:Y:S05]  /*1220*/  @P1 BRA `(.L_x_12) ;  /* 0x0000000000941947 */ /* 0x000fea0003800000 */
[----:B0-----:R-:W-:Y:S01]  /*1230*/  IMAD.IADD R7, R21, 0x1, -R23 ;  /* 0x0000000115077824 */ /* 0x001fe200078e0a17 */
[----:B------:R-:W-:Y:S01]  /*1240*/  ISETP.NE.AND P2, PT, R0, RZ, PT ;  /* 0x000000ff0000720c */ /* 0x000fe20003f45270 */
[----:B------:R-:W-:Y:S01]  /*1250*/  IMAD.IADD R22, R22, 0x1, -R21 ;  /* 0x0000000116167824 */ /* 0x000fe200078e0a15 */
[----:B------:R-:W0:Y:S02]  /*1260*/  LDCU.64 UR6, c[0x0][0x3c8] ;  /* 0x00007900ff0677ac */ /* 0x000e240008000a00 */
[----:B------:R-:W-:Y:S02]  /*1270*/  ISETP.GE.AND P1, PT, R0, R7, PT ;  /* 0x000000070000720c */ /* 0x000fe40003f26270 */
[----:B------:R-:W-:-:S05]  /*1280*/  SEL R22, R22, RZ, P2 ;  /* 0x000000ff16167207 */ /* 0x000fca0001000000 */
[----:B------:R-:W-:-:S06]  /*1290*/  IMAD.IADD R7, R13, 0x1, R22 ;  /* 0x000000010d077824 */ /* 0x000fcc00078e0216 */
[C-C-:B-1----:R-:W-:Y:S01]  /*12a0*/  @P1 IADD3 R6, PT, PT, R0.reuse, -0x1, R23.reuse ;  /* 0xffffffff00061810 */ /* 0x142fe20007ffe017 */
[----:B------:R-:W-:-:S04]  /*12b0*/  @!P1 IMAD.IADD R8, R0, 0x1, R23 ;  /* 0x0000000100089824 */ /* 0x000fc800078e0217 */
[C-C-:B------:R-:W-:Y:S02]  /*12c0*/  @P1 IMAD R9, R21.reuse, R6, R13.reuse ;  /* 0x0000000615091224 */ /* 0x140fe400078e020d */
[----:B------:R-:W-:Y:S02]  /*12d0*/  @!P1 IMAD R21, R21, R8, R13 ;  /* 0x0000000815159224 */ /* 0x000fe400078e020d */
[C---:B------:R-:W-:Y:S02]  /*12e0*/  IMAD R6, R14.reuse, R7, RZ ;  /* 0x000000070e067224 */ /* 0x040fe400078e02ff */
[C---:B------:R-:W-:Y:S02]  /*12f0*/  @P1 IMAD R8, R14.reuse, R9, RZ ;  /* 0x000000090e081224 */ /* 0x040fe400078e02ff */
[----:B------:R-:W-:Y:S01]  /*1300*/  @!P1 IMAD R10, R14, R21, RZ ;  /* 0x000000150e0a9224 */ /* 0x000fe200078e02ff */
[C---:B------:R-:W-:Y:S02]  /*1310*/  IADD3 R7, P2, PT, R17.reuse, R6, RZ ;  /* 0x0000000611077210 */ /* 0x040fe40007f5e0ff */
[----:B------:R-:W-:-:S02]  /*1320*/  @P1 IADD3 R9, P3, PT, R17, R8, RZ ;  /* 0x0000000811091210 */ /* 0x000fc40007f7e0ff */
[----:B------:R-:W-:Y:S02]  /*1330*/  @!P1 IADD3 R11, P4, PT, R17, R10, RZ ;  /* 0x0000000a110b9210 */ /* 0x000fe40007f9e0ff */
[----:B------:R-:W-:Y:S02]  /*1340*/  LEA.HI.X.SX32 R26, R6, RZ, 0x1, P2 ;  /* 0x000000ff061a7211 */ /* 0x000fe400010f0eff */
[----:B0-----:R-:W-:Y:S02]  /*1350*/  LEA R6, P2, R7, UR6, 0x2 ;  /* 0x0000000607067c11 */ /* 0x001fe4000f8410ff */
[----:B------:R-:W-:Y:S02]  /*1360*/  @P1 LEA.HI.X.SX32 R24, R8, RZ, 0x1, P3 ;  /* 0x000000ff08181211 */ /* 0x000fe400018f0eff */
[----:B------:R-:W-:Y:S02]  /*1370*/  @!P1 LEA.HI.X.SX32 R22, R10, RZ, 0x1, P4 ;  /* 0x000000ff0a169211 */ /* 0x000fe400020f0eff */
[----:B------:R-:W-:-:S02]  /*1380*/  @P1 LEA R8, P3, R9, UR6, 0x2 ;  /* 0x0000000609081c11 */ /* 0x000fc4000f8610ff */
[----:B------:R-:W-:Y:S02]  /*1390*/  @!P1 LEA R10, P4, R11, UR6, 0x2 ;  /* 0x000000060b0a9c11 */ /* 0x000fe4000f8810ff */
[----:B------:R-:W-:Y:S02]  /*13a0*/  LEA.HI.X R7, R7, UR7, R26, 0x2, P2 ;  /* 0x0000000707077c11 */ /* 0x000fe400090f141a */
[----:B------:R-:W-:Y:S02]  /*13b0*/  @P1 LEA.HI.X R9, R9, UR7, R24, 0x2, P3 ;  /* 0x0000000709091c11 */ /* 0x000fe400098f1418 */
[----:B------:R-:W-:Y:S02]  /*13c0*/  @!P1 LEA.HI.X R11, R11, UR7, R22, 0x2, P4 ;  /* 0x000000070b0b9c11 */ /* 0x000fe4000a0f1416 */
[----:B------:R-:W2:Y:S04]  /*13d0*/  LDG.E R7, desc[UR4][R6.64] ;  /* 0x0000000406077981 */ /* 0x000ea8000c1e1900 */
[----:B------:R-:W3:Y:S04]  /*13e0*/  @P1 LDG.E R8, desc[UR4][R8.64] ;  /* 0x0000000408081981 */ /* 0x000ee8000c1e1900 */
[----:B------:R-:W4:Y:S01]  /*13f0*/  @!P1 LDG.E R10, desc[UR4][R10.64] ;  /* 0x000000040a0a9981 */ /* 0x000f22000c1e1900 */
[----:B------:R-:W-:-:S02]  /*1400*/  IMAD R23, R23, 0x190, R20 ;  /* 0x0000019017177824 */ /* 0x000fc400078e0214 */
[C---:B------:R-:W-:Y:S02]  /*1410*/  IMAD R20, R12.reuse, 0x28, R19 ;  /* 0x000000280c147824 */ /* 0x040fe400078e0213 */
[----:B------:R-:W-:Y:S02]  /*1420*/  IMAD R12, R12, 0x28, R23 ;  /* 0x000000280c0c7824 */ /* 0x000fe400078e0217 */
[C---:B------:R-:W-:Y:S02]  /*1430*/  IMAD R20, R15.reuse, 0x4, R20 ;  /* 0x000000040f147824 */ /* 0x040fe400078e0214 */
[----:B------:R-:W-:-:S03]  /*1440*/  IMAD R19, R15, 0x4, R12 ;  /* 0x000000040f137824 */ /* 0x000fc600078e020c */
[----:B--2---:R2:W-:Y:S04]  /*1450*/  STS [R20+0x2c], R7 ;  /* 0x00002c0714007388 */ /* 0x0045e80000000800 */
[----:B---3--:R2:W-:Y:S04]  /*1460*/  @P1 STS [R19+0x1bc], R8 ;  /* 0x0001bc0813001388 */ /* 0x0085e80000000800 */
[----:B----4-:R2:W-:Y:S02]  /*1470*/  @!P1 STS [R19+0x1bc], R10 ;  /* 0x0001bc0a13009388 */ /* 0x0105e40000000800 */
.L_x_12:
[----:B------:R-:W-:Y:S05]  /*1480*/  BSYNC.RECONVERGENT B0 ;  /* 0x0000000000007941 */ /* 0x000fea0003800200 */
.L_x_11:
[----:B012---:R-:W0:Y:S01]  /*1490*/  LDC.64 R6, c[0x0][0x3e0] ;  /* 0x0000f800ff067b82 */ /* 0x007e220000000a00 */
[C---:B------:R-:W-:Y:S01]  /*14a0*/  ISETP.NE.AND P1, PT, R15.reuse, RZ, PT ;  /* 0x000000ff0f00720c */ /* 0x040fe20003f25270 */
[----:B------:R-:W-:Y:S01]  /*14b0*/  VIADD R8, R18, 0x28 ;  /* 0x0000002812087836 */ /* 0x000fe20000000000 */
[----:B------:R-:W-:Y:S01]  /*14c0*/  LOP3.LUT R10, R14, 0x7, RZ, 0xc0, !PT ;  /* 0x000000070e0a7812 */ /* 0x000fe200078ec0ff */
[----:B------:R-:W-:Y:S02]  /*14d0*/  BSSY.RECONVERGENT B0, `(.L_x_13) ;  /* 0x000001b000007945 */ /* 0x000fe40003800200 */
[----:B------:R-:W-:Y:S01]  /*14e0*/  IMAD R15, R15, 0x4, R8 ;  /* 0x000000040f0f7824 */ /* 0x000fe200078e0208 */
[----:B------:R-:W-:-:S07]  /*14f0*/  SEL R10, R10, 0x8, !P0 ;  /* 0x000000080a0a7807 */ /* 0x000fce0004000000 */
[----:B------:R-:W-:Y:S05]  /*1500*/  @P1 BRA `(.L_x_14) ;  /* 0x00000000005c1947 */ /* 0x000fea0003800000 */
[----:B------:R-:W-:Y:S01]  /*1510*/  ISETP.NE.AND P0, PT, R17, RZ, PT ;  /* 0x000000ff1100720c */ /* 0x000fe20003f05270 */
[----:B------:R-:W1:-:S12]  /*1520*/  LDCU.64 UR6, c[0x0][0x3c8] ;  /* 0x00007900ff0677ac */ /* 0x000e580008000a00 */
[----:B------:R-:W-:Y:S02]  /*1530*/  @!P0 IMAD.WIDE R20, R16, 0x4, R2 ;  /* 0x0000000410148825 */ /* 0x000fe400078e0202 */
[----:B------:R-:W2:Y:S04]  /*1540*/  @P0 LDC.64 R2, c[0x0][0x3c8] ;  /* 0x0000f200ff020b82 */ /* 0x000ea80000000a00 */
[----:B------:R-:W3:Y:S01]  /*1550*/  @!P0 LDG.E R21, desc[UR4][R20.64] ;  /* 0x0000000414158981 */ /* 0x000ee2000c1e1900 */
[C-C-:B------:R-:W-:Y:S01]  /*1560*/  IMAD.IADD R9, R17.reuse, 0x1, R10.reuse ;  /* 0x0000000111097824 */ /* 0x140fe200078e020a */
[----:B------:R-:W-:Y:S01]  /*1570*/  @P0 IADD3 R11, P2, PT, R17, R16, RZ ;  /* 0x00000010110b0210 */ /* 0x000fe20007f5e0ff */
[----:B------:R-:W-:-:S03]  /*1580*/  IMAD.IADD R14, R14, 0x1, -R10 ;  /* 0x000000010e0e7824 */ /* 0x000fc600078e0a0a */
[C---:B------:R-:W-:Y:S02]  /*1590*/  IADD3 R9, P3, PT, R16.reuse, R9, RZ ;  /* 0x0000000910097210 */ /* 0x040fe40007f7e0ff */
[----:B------:R-:W-:Y:S02]  /*15a0*/  ISETP.GE.AND P1, PT, R17, R14, PT ;  /* 0x0000000e1100720c */ /* 0x000fe40003f26270 */
[C---:B------:R-:W-:Y:S02]  /*15b0*/  @P0 LEA.HI.X.SX32 R12, R16.reuse, RZ, 0x1, P2 ;  /* 0x000000ff100c0211 */ /* 0x040fe400010f0eff */
[----:B------:R-:W-:Y:S02]  /*15c0*/  LEA.HI.X.SX32 R16, R16, RZ, 0x1, P3 ;  /* 0x000000ff10107211 */ /* 0x000fe400018f0eff */
[----:B-1----:R-:W-:-:S04]  /*15d0*/  LEA R8, P3, R9, UR6, 0x2 ;  /* 0x0000000609087c11 */ /* 0x002fc8000f8610ff */
[----:B------:R-:W-:Y:S02]  /*15e0*/  LEA.HI.X R9, R9, UR7, R16, 0x2, P3 ;  /* 0x0000000709097c11 */ /* 0x000fe400098f1410 */
[----:B--2---:R-:W-:-:S03]  /*15f0*/  @P0 LEA R2, P2, R11, R2, 0x2 ;  /* 0x000000020b020211 */ /* 0x004fc600078410ff */
[----:B------:R-:W2:Y:S01]  /*1600*/  @!P1 LDG.E R19, desc[UR4][R8.64] ;  /* 0x0000000408139981 */ /* 0x000ea2000c1e1900 */
[----:B------:R-:W-:-:S03]  /*1610*/  @P0 LEA.HI.X R3, R11, R3, R12, 0x2, P2 ;  /* 0x000000030b030211 */ /* 0x000fc600010f140c */
[----:B------:R-:W4:Y:S04]  /*1620*/  @P1 LDG.E R11, desc[UR4][R8.64+-0x4] ;  /* 0xfffffc04080b1981 */ /* 0x000f28000c1e1900 */
[----:B------:R-:W3:Y:S01]  /*1630*/  @P0 LDG.E R21, desc[UR4][R2.64+-0x4] ;  /* 0xfffffc0402150981 */ /* 0x000ee2000c1e1900 */
[----:B------:R-:W-:-:S03]  /*1640*/  IMAD R10, R10, 0x4, R15 ;  /* 0x000000040a0a7824 */ /* 0x000fc600078e020f */
[----:B---3--:R1:W-:Y:S04]  /*1650*/  STS [R18+0x28], R21 ;  /* 0x0000281512007388 */ /* 0x0083e80000000800 */
[----:B----4-:R1:W-:Y:S04]  /*1660*/  @P1 STS [R10+0x4], R11 ;  /* 0x0000040b0a001388 */ /* 0x0103e80000000800 */
[----:B--2---:R1:W-:Y:S02]  /*1670*/  @!P1 STS [R10+0x4], R19 ;  /* 0x000004130a009388 */ /* 0x0043e40000000800 */
.L_x_14:
[----:B------:R-:W-:Y:S05]  /*1680*/  BSYNC.RECONVERGENT B0 ;  /* 0x0000000000007941 */ /* 0x000fea0003800200 */
.L_x_13:
[----:B------:R-:W-:Y:S06]  /*1690*/  BAR.SYNC.DEFER_BLOCKING 0x0 ;  /* 0x0000000000007b1d */ /* 0x000fec0000010000 */
[----:B0-----:R-:W2:Y:S02]  /*16a0*/  LDG.E R7, desc[UR4][R6.64] ;  /* 0x0000000406077981 */ /* 0x001ea4000c1e1900 */
[----:B--2---:R-:W-:-:S13]  /*16b0*/  ISETP.GE.AND P0, PT, R0, R7, PT ;  /* 0x000000070000720c */ /* 0x004fda0003f06270 */
[----:B------:R-:W-:Y:S05]  /*16c0*/  @P0 EXIT ;  /* 0x000000000000094d */ /* 0x000fea0003800000 */
[----:B------:R-:W0:Y:S02]  /*16d0*/  LDC.64 R2, c[0x0][0x3d8] ;  /* 0x0000f600ff027b82 */ /* 0x000e240000000a00 */
[----:B0-----:R-:W2:Y:S02]  /*16e0*/  LDG.E R2, desc[UR4][R2.64] ;  /* 0x0000000402027981 */ /* 0x001ea4000c1e1900 */
[----:B--2---:R-:W-:-:S13]  /*16f0*/  ISETP.GE.AND P0, PT, R13, R2, PT ;  /* 0x000000020d00720c */ /* 0x004fda0003f06270 */
[----:B------:R-:W-:Y:S05]  /*1700*/  @P0 EXIT ;  /* 0x000000000000094d */ /* 0x000fea0003800000 */
[----:B------:R-:W2:Y:S02]  /*1710*/  LDG.E R6, desc[UR4][R4.64] ;  /* 0x0000000404067981 */ /* 0x000ea4000c1e1900 */
[----:B--2---:R-:W-:-:S13]  /*1720*/  ISETP.GE.AND P0, PT, R17, R6, PT ;  /* 0x000000061100720c */ /* 0x004fda0003f06270 */
[----:B------:R-:W-:Y:S05]  /*1730*/  @P0 EXIT ;  /* 0x000000000000094d */ /* 0x000fea0003800000 */
[----:B------:R-:W0:Y:S01]  /*1740*/  LDC.64 R4, c[0x0][0x388] ;  /* 0x0000e200ff047b82 */ /* 0x000e220000000a00 */
[----:B-1----:R-:W-:Y:S04]  /*1750*/  LDS R10, [R15+-0x18c] ;  /* 0xfffe74000f0a7984 */ /* 0x002fe80000000800 */
[----:B------:R-:W1:Y:S03]  /*1760*/  LDS R11, [R15+-0x24] ;  /* 0xffffdc000f0b7984 */ /* 0x000e660000000800 */
[----:B------:R-:W2:Y:S01]  /*1770*/  LDC.64 R2, c[0x0][0x3d0] ;  /* 0x0000f400ff027b82 */ /* 0x000ea20000000a00 */
[----:B------:R-:W3:Y:S04]  /*1780*/  LDS R19, [R15+0x194] ;  /* 0x000194000f137984 */ /* 0x000ee80000000800 */
[----:B------:R-:W4:Y:S04]  /*1790*/  LDS R21, [R15+0x2c] ;  /* 0x00002c000f157984 */ /* 0x000f280000000800 */
[----:B------:R-:W5:Y:S04]  /*17a0*/  LDS R23, [R15] ;  /* 0x000000000f177984 */ /* 0x000f680000000800 */
[----:B------:R-:W5:Y:S04]  /*17b0*/  LDS R25, [R15+0x8] ;  /* 0x000008000f197984 */ /* 0x000f680000000800 */
[----:B0-----:R0:W5:Y:S01]  /*17c0*/  LDG.E R9, desc[UR4][R4.64] ;  /* 0x0000000404097981 */ /* 0x001162000c1e1900 */
[----:B------:R-:W-:-:S03]  /*17d0*/  IMAD R7, R0, R7, R13 ;  /* 0x0000000700077224 */ /* 0x000fc600078e020d */
[----:B------:R-:W5:Y:S01]  /*17e0*/  LDS R8, [R15+0x4] ;  /* 0x000004000f087984 */ /* 0x000f620000000800 */
[----:B------:R-:W-:-:S04]  /*17f0*/  IMAD R7, R6, R7, R17 ;  /* 0x0000000706077224 */ /* 0x000fc800078e0211 */
[----:B--2---:R-:W-:Y:S01]  /*1800*/  IMAD.WIDE R2, R7, 0x4, R2 ;  /* 0x0000000407027825 */ /* 0x004fe200078e0202 */
[----:B0-----:R-:W0:Y:S03]  /*1810*/  LDC.64 R4, c[0x0][0x3f0] ;  /* 0x0000fc00ff047b82 */ /* 0x001e260000000a00 */
[----:B-1----:R-:W-:-:S04]  /*1820*/  FADD R10, R10, R11 ;  /* 0x0000000b0a0a7221 */ /* 0x002fc80000000000 */
[----:B---3--:R-:W-:-:S04]  /*1830*/  FADD R10, R10, R19 ;  /* 0x000000130a0a7221 */ /* 0x008fc80000000000 */
[----:B----4-:R-:W-:-:S04]  /*1840*/  FADD R10, R10, R21 ;  /* 0x000000150a0a7221 */ /* 0x010fc80000000000 */
[----:B-----5:R-:W-:-:S04]  /*1850*/  FADD R10, R10, R23 ;  /* 0x000000170a0a7221 */ /* 0x020fc80000000000 */
[----:B------:R-:W-:-:S04]  /*1860*/  FADD R25, R10, R25 ;  /* 0x000000190a197221 */ /* 0x000fc80000000000 */
[----:B------:R-:W-:-:S04]  /*1870*/  FFMA R25, R8, -6, R25 ;  /* 0xc0c0000008197823 */ /* 0x000fc80000000019 */
[----:B------:R-:W-:-:S05]  /*1880*/  FFMA R9, R9, R25, R8 ;  /* 0x0000001909097223 */ /* 0x000fca0000000008 */
[----:B------:R1:W-:Y:S04]  /*1890*/  STG.E desc[UR4][R2.64], R9 ;  /* 0x0000000902007986 */ /* 0x0003e8000c101904 */
[----:B0-----:R-:W2:Y:S02]  /*18a0*/  LDG.E R12, desc[UR4][R4.64] ;  /* 0x00000004040c7981 */ /* 0x001ea4000c1e1900 */
[----:B--2---:R-:W-:-:S13]  /*18b0*/  ISETP.GE.AND P0, PT, R12, 0x1, PT ;  /* 0x000000010c00780c */ /* 0x004fda0003f06270 */
[----:B-1----:R-:W-:Y:S05]  /*18c0*/  @!P0 BRA `(.L_x_15) ;  /* 0x0000000000dc8947 */ /* 0x002fea0003800000 */
[----:B------:R-:W0:Y:S01]  /*18d0*/  LDC.64 R2, c[0x0][0x3d0] ;  /* 0x0000f400ff027b82 */ /* 0x000e220000000a00 */
[----:B------:R-:W-:Y:S01]  /*18e0*/  BSSY.RECONVERGENT B0, `(.L_x_15) ;  /* 0x0000035000007945 */ /* 0x000fe20003800200 */
[----:B------:R-:W-:-:S06]  /*18f0*/  IMAD.MOV.U32 R23, RZ, RZ, RZ ;  /* 0x000000ffff177224 */ /* 0x000fcc00078e00ff */
[----:B------:R-:W1:Y:S08]  /*1900*/  LDC.64 R4, c[0x0][0x398] ;  /* 0x0000e600ff047b82 */ /* 0x000e700000000a00 */
[----:B------:R-:W2:Y:S08]  /*1910*/  LDC.64 R6, c[0x0][0x3b0] ;  /* 0x0000ec00ff067b82 */ /* 0x000eb00000000a00 */
[----:B------:R-:W3:Y:S08]  /*1920*/  LDC.64 R8, c[0x0][0x390] ;  /* 0x0000e400ff087b82 */ /* 0x000ef00000000a00 */
[----:B------:R-:W4:Y:S08]  /*1930*/  LDC.64 R10, c[0x0][0x3a8] ;  /* 0x0000ea00ff0a7b82 */ /* 0x000f300000000a00 */
[----:B------:R-:W0:Y:S08]  /*1940*/  LDC.64 R14, c[0x0][0x3c0] ;  /* 0x0000f000ff0e7b82 */ /* 0x000e300000000a00 */
[----:B------:R-:W0:Y:S08]  /*1950*/  LDC.64 R18, c[0x0][0x3a0] ;  /* 0x0000e800ff127b82 */ /* 0x000e300000000a00 */
[----:B-1----:R-:W0:Y:S02]  /*1960*/  LDC.64 R20, c[0x0][0x3b8] ;  /* 0x0000ee00ff147b82 */ /* 0x002e240000000a00 */
.L_x_18:
        /* <DEDUP_REMOVED lines=19> */
[----:B0-----:R-:W-:-:S05]  /*1aa0*/  IMAD.WIDE.U32 R24, R23, 0x4, R18 ;  /* 0x0000000417187825 */ /* 0x001fca00078e0012 */
[----:B------:R-:W2:Y:S02]  /*1ab0*/  LDG.E R16, desc[UR4][R24.64] ;  /* 0x0000000418107981 */ /* 0x000ea4000c1e1900 */
[----:B--2---:R-:W-:-:S13]  /*1ac0*/  ISETP.GE.AND P0, PT, R17, R16, PT ;  /* 0x000000101100720c */ /* 0x004fda0003f06270 */
[----:B------:R-:W-:Y:S05]  /*1ad0*/  @!P0 BRA `(.L_x_17) ;  /* 0x0000000000448947 */ /* 0x000fea0003800000 */
[----:B------:R-:W-:-:S06]  /*1ae0*/  IMAD.WIDE.U32 R24, R23, 0x4, R20 ;  /* 0x0000000417187825 */ /* 0x000fcc00078e0014 */
[----:B------:R-:W2:Y:S02]  /*1af0*/  LDG.E R24, desc[UR4][R24.64] ;  /* 0x0000000418187981 */ /* 0x000ea4000c1e1900 */
[----:B--2---:R-:W-:-:S05]  /*1b00*/  IMAD.IADD R16, R16, 0x1, R24 ;  /* 0x0000000110107824 */ /* 0x004fca00078e0218 */
[----:B------:R-:W-:-:S13]  /*1b10*/  ISETP.GE.AND P0, PT, R17, R16, PT ;  /* 0x000000101100720c */ /* 0x000fda0003f06270 */
[----:B------:R-:W-:Y:S05]  /*1b20*/  @P0 BRA `(.L_x_17) ;  /* 0x0000000000300947 */ /* 0x000fea0003800000 */
[----:B------:R-:W0:Y:S08]  /*1b30*/  LDC.64 R26, c[0x0][0x3e0] ;  /* 0x0000f800ff1a7b82 */ /* 0x000e300000000a00 */
[----:B------:R-:W1:Y:S01]  /*1b40*/  LDC.64 R28, c[0x0][0x3e8] ;  /* 0x0000fa00ff1c7b82 */ /* 0x000e620000000a00 */
[----:B------:R-:W-:-:S05]  /*1b50*/  IMAD.WIDE.U32 R24, R23, 0x4, R14 ;  /* 0x0000000417187825 */ /* 0x000fca00078e000e */
[----:B------:R2:W3:Y:S04]  /*1b60*/  LDG.E R16, desc[UR4][R24.64] ;  /* 0x0000000418107981 */ /* 0x0004e8000c1e1900 */
[----:B0-----:R-:W4:Y:S04]  /*1b70*/  LDG.E R26, desc[UR4][R26.64] ;  /* 0x000000041a1a7981 */ /* 0x001f28000c1e1900 */
[----:B-1----:R-:W3:Y:S01]  /*1b80*/  LDG.E R28, desc[UR4][R28.64] ;  /* 0x000000041c1c7981 */ /* 0x002ee2000c1e1900 */
[----:B--2---:R-:W0:Y:S01]  /*1b90*/  LDC.64 R24, c[0x0][0x3f0] ;  /* 0x0000fc00ff187b82 */ /* 0x004e220000000a00 */
[----:B----4-:R-:W-:-:S04]  /*1ba0*/  IMAD R12, R0, R26, R13 ;  /* 0x0000001a000c7224 */ /* 0x010fc800078e020d */
[----:B---3--:R-:W-:-:S04]  /*1bb0*/  IMAD R12, R12, R28, R17 ;  /* 0x0000001c0c0c7224 */ /* 0x008fc800078e0211 */
[----:B------:R-:W-:-:S05]  /*1bc0*/  IMAD.WIDE R26, R12, 0x4, R2 ;  /* 0x000000040c1a7825 */ /* 0x000fca00078e0202 */
[----:B------:R1:W-:Y:S04]  /*1bd0*/  STG.E desc[UR4][R26.64], R16 ;  /* 0x000000101a007986 */ /* 0x0003e8000c101904 */
[----:B0-----:R1:W5:Y:S02]  /*1be0*/  LDG.E R12, desc[UR4][R24.64] ;  /* 0x00000004180c7981 */ /* 0x001364000c1e1900 */
.L_x_17:
[----:B------:R-:W-:Y:S05]  /*1bf0*/  BSYNC.RECONVERGENT B1 ;  /* 0x0000000000017941 */ /* 0x000fea0003800200 */
.L_x_16:
[----:B------:R-:W-:-:S05]  /*1c00*/  VIADD R23, R23, 0x1 ;  /* 0x0000000117177836 */ /* 0x000fca0000000000 */
[----:B-----5:R-:W-:-:S13]  /*1c10*/  ISETP.GE.AND P0, PT, R23, R12, PT ;  /* 0x0000000c1700720c */ /* 0x020fda0003f06270 */
[----:B------:R-:W-:Y:S05]  /*1c20*/  @!P0 BRA `(.L_x_18) ;  /* 0xfffffffc00508947 */ /* 0x000fea000383ffff */
[----:B------:R-:W-:Y:S05]  /*1c30*/  BSYNC.RECONVERGENT B0 ;  /* 0x0000000000007941 */ /* 0x000fea0003800200 */
.L_x_15:
[----:B--2---:R-:W2:Y:S08]  /*1c40*/  LDC.64 R6, c[0x0][0x3e0] ;  /* 0x0000f800ff067b82 */ /* 0x004eb00000000a00 */
[----:B---3--:R-:W3:Y:S08]  /*1c50*/  LDC.64 R8, c[0x0][0x3e8] ;  /* 0x0000fa00ff087b82 */ /* 0x008ef00000000a00 */
[----:B0-----:R-:W0:Y:S01]  /*1c60*/  LDC.64 R2, c[0x0][0x3d0] ;  /* 0x0000f400ff027b82 */ /* 0x001e220000000a00 */
[----:B--2---:R-:W2:Y:S07]  /*1c70*/  LDG.E R6, desc[UR4][R6.64] ;  /* 0x0000000406067981 */ /* 0x004eae000c1e1900 */
[----:B------:R-:W5:Y:S01]  /*1c80*/  LDC.64 R4, c[0x0][0x3c8] ;  /* 0x0000f200ff047b82 */ /* 0x000f620000000a00 */
[----:B---3--:R-:W3:Y:S01]  /*1c90*/  LDG.E R8, desc[UR4][R8.64] ;  /* 0x0000000408087981 */ /* 0x008ee2000c1e1900 */
[----:B--2---:R-:W-:-:S04]  /*1ca0*/  IMAD R0, R0, R6, R13 ;  /* 0x0000000600007224 */ /* 0x004fc800078e020d */
[----:B---3--:R-:W-:-:S04]  /*1cb0*/  IMAD R17, R0, R8, R17 ;  /* 0x0000000800117224 */ /* 0x008fc800078e0211 */
[----:B0-----:R-:W-:-:S06]  /*1cc0*/  IMAD.WIDE R2, R17, 0x4, R2 ;  /* 0x0000000411027825 */ /* 0x001fcc00078e0202 */
[----:B------:R-:W2:Y:S01]  /*1cd0*/  LDG.E R3, desc[UR4][R2.64] ;  /* 0x0000000402037981 */ /* 0x000ea2000c1e1900 */
[----:B-----5:R-:W-:-:S05]  /*1ce0*/  IMAD.WIDE R4, R17, 0x4, R4 ;  /* 0x0000000411047825 */ /* 0x020fca00078e0204 */
[----:B--2---:R-:W-:Y:S01]  /*1cf0*/  STG.E desc[UR4][R4.64], R3 ;  /* 0x0000000304007986 */ /* 0x004fe2000c101904 */
[----:B------:R-:W-:Y:S05]  /*1d00*/  EXIT ;  /* 0x000000000000794d */ /* 0x000fea0003800000 */
.L_x_19:
[----:B------:R-:W-:-:S00]  /*1d10*/  BRA `(.L_x_19) ;  /* 0xfffffffc00fc7947 */ /* 0x000fc0000383ffff */
[----:B------:R-:W-:-:S00]  /*1d20*/  NOP ;  /* 0x0000000000007918 */ /* 0x000fc00000000000 */
        /* <DEDUP_REMOVED lines=13> */
.L_x_20:


//--------------------- .nv.shared._Z6kernelPiPfS_S_S_S_S_S_S0_S0_S0_S_S_S_S_ --------------------------
	.section	.nv.shared._Z6kernelPiPfS_S_S_S_S_S_S0_S0_S0_S_S_S_S_,"aw",@nobits
	.sectionflags	@""
	.align	4
.nv.shared._Z6kernelPiPfS_S_S_S_S_S_S0_S0_S0_S_S_S_S_:
	.zero		5424


//--------------------- .nv.shared.reserved.0     --------------------------
	.section	.nv.shared.reserved.0,"aw",@nobits
	.weak		__nv_reservedSMEM_offset_0_alias
	.size		__nv_reservedSMEM_offset_0_alias, 0, 64
	.other		__nv_reservedSMEM_offset_0_alias,@"STO_CUDA_RESERVED_SHARED STV_DEFAULT"
__nv_reservedSMEM_offset_0_alias:
	.zero		0
	.zero		64


//--------------------- .nv.constant0._Z6kernelPiPfS_S_S_S_S_S_S0_S0_S0_S_S_S_S_ --------------------------
	.section	.nv.constant0._Z6kernelPiPfS_S_S_S_S_S_S0_S0_S0_S_S_S_S_,"a",@progbits
	.sectionflags	@""
	.align	4
.nv.constant0._Z6kernelPiPfS_S_S_S_S_S_S0_S0_S0_S_S_S_S_:
	.zero		1016


//--------------------- SYMBOLS --------------------------

	.type		.nv.reservedSmem.offset0,@object
	.size		.nv.reservedSmem.offset0,0x4
	.type		.nv.reservedSmem.cap,@object
	.size		.nv.reservedSmem.cap,0x4
